	.target	sm_100a

	.elftype	@"ET_EXEC"


//--------------------- .note.nv.tkinfo           --------------------------
	.section	.note.nv.tkinfo,"",@"SHT_NOTE"
	.sectionflags	@"SHF_NOTE_NV_TKINFO"
	.tkinfo
        /*0018*/ 	.word	0x00000002
        /*0030*/ 	.string	""
        /*0030*/ 	.string	"ptxas"
        /*0030*/ 	.string	"Cuda compilation tools, release 13.0, V13.0.88"
        /*0030*/ 	.string	"Build cuda_13.0.r13.0/compiler.36424714_0"
        /*0030*/ 	.string	"-arch sm_100a -m 64 "



//--------------------- .note.nv.cuinfo           --------------------------
	.section	.note.nv.cuinfo,"",@"SHT_NOTE"
	.sectionflags	@"SHF_NOTE_NV_CUINFO"
        /*0018*/ 	.short	0x0002
        /*001a*/ 	.short	0x0064
        /*001c*/ 	.short	0x0082
	.zero		2


//--------------------- .nv.info                  --------------------------
	.section	.nv.info,"",@"SHT_CUDA_INFO"
	.align	4


	//----- nvinfo : EIATTR_REGCOUNT
	.align		4
        /*0000*/ 	.byte	0x04, 0x2f
        /*0002*/ 	.short	(.L_19 - .L_18)
	.align		4
.L_18:
        /*0004*/ 	.word	index@(_ZN7cutlass13device_kernelINS_4gemm6kernel13GemmUniversalIN4cute5tupleIJiiiiEEENS1_10collective13CollectiveMmaINS1_35MainloopSm100TmaUmmaWarpSpecializedILi26ELi2ELi4ENS5_IJNS4_1CILi1EEESB_SB_EEEEENS5_IJNSA_ILi64EEESE_NSA_ILi32EEEEEENS_6half_tENS5_IJlSB_lEEESH_SI_NS4_8TiledMMAINS4_8MMA_AtomIJNS4_20SM100_MMA_F16BF16_SSISH_SH_fLi64ELi64ELNS4_4UMMA5MajorE0ELSN_0ELNSM_7ScaleInE0ELSO_0EEEEEENS4_6LayoutISC_NS5_IJNSA_ILi0EEESS_SS_EEEEENS5_IJNS4_10UnderscoreESV_SV_EEEEENS4_13SM90_TMA_LOADENS4_14ComposedLayoutINS4_7SwizzleILi2ELi4ELi3EEENS4_18smem_ptr_flag_bitsILi16EEENSR_INS5_IJNSA_ILi8EEESF_EEENS5_IJSF_SB_EEEEEEEvNS4_8identityESY_S18_vS19_EENS_8epilogue10collective18CollectiveEpilogueINS1B_23Sm100TmaWarpSpecializedILi3ELi2ELi16ELb1ELb0EEEJSG_NS5_IJNSR_ISE_SB_EENSR_ISF_SB_EEEEESH_SI_SH_SI_NS1B_6fusion15FusionCallbacksIS1F_NS1J_17LinearCombinationISH_fSH_fLNS_15FloatRoundStyleE2EEESG_S1I_JEEENS4_5SM1004TMEM4LOAD26SM100_TMEM_LOAD_16dp256b4xESY_S18_NS4_17SM75_U32x4_LDSM_NENS4_14SM90_TMA_STOREES18_NS4_17SM90_U32x4_STSM_NENS4_39AutoVectorizingCopyWithAssumedAlignmentILi128EEEEEEvvEEEEvNT_6ParamsE)
        /*0008*/ 	.word	0x0000004f


	//----- nvinfo : EIATTR_FRAME_SIZE
	.align		4
.L_19:
        /*000c*/ 	.byte	0x04, 0x11
        /*000e*/ 	.short	(.L_21 - .L_20)
	.align		4
.L_20:
        /*0010*/ 	.word	index@($__internal_2_$__cuda_sm10x_tcgen05_guardrail_trap_unallocated_columns_being_dealloced)
        /*0014*/ 	.word	0x00000000


	//----- nvinfo : EIATTR_FRAME_SIZE
	.align		4
.L_21:
        /*0018*/ 	.byte	0x04, 0x11
        /*001a*/ 	.short	(.L_23 - .L_22)
	.align		4
.L_22:
        /*001c*/ 	.word	index@($__internal_1_$__cuda_sm10x_tcgen05_guardrail_trap_phase_invalid_during_alloc)
        /*0020*/ 	.word	0x00000000


	//----- nvinfo : EIATTR_FRAME_SIZE
	.align		4
.L_23:
        /*0024*/ 	.byte	0x04, 0x11
        /*0026*/ 	.short	(.L_25 - .L_24)
	.align		4
.L_24:
        /*0028*/ 	.word	index@($__internal_0_$__cuda_sm10x_tcgen05_guardrail_trap_col_being_dealloced_not_returned_by_alloc)
        /*002c*/ 	.word	0x00000000


	//----- nvinfo : EIATTR_FRAME_SIZE
	.align		4
.L_25:
        /*0030*/ 	.byte	0x04, 0x11
        /*0032*/ 	.short	(.L_27 - .L_26)
	.align		4
.L_26:
        /*0034*/ 	.word	index@(_ZN7cutlass13device_kernelINS_4gemm6kernel13GemmUniversalIN4cute5tupleIJiiiiEEENS1_10collective13CollectiveMmaINS1_35MainloopSm100TmaUmmaWarpSpecializedILi26ELi2ELi4ENS5_IJNS4_1CILi1EEESB_SB_EEEEENS5_IJNSA_ILi64EEESE_NSA_ILi32EEEEEENS_6half_tENS5_IJlSB_lEEESH_SI_NS4_8TiledMMAINS4_8MMA_AtomIJNS4_20SM100_MMA_F16BF16_SSISH_SH_fLi64ELi64ELNS4_4UMMA5MajorE0ELSN_0ELNSM_7ScaleInE0ELSO_0EEEEEENS4_6LayoutISC_NS5_IJNSA_ILi0EEESS_SS_EEEEENS5_IJNS4_10UnderscoreESV_SV_EEEEENS4_13SM90_TMA_LOADENS4_14ComposedLayoutINS4_7SwizzleILi2ELi4ELi3EEENS4_18smem_ptr_flag_bitsILi16EEENSR_INS5_IJNSA_ILi8EEESF_EEENS5_IJSF_SB_EEEEEEEvNS4_8identityESY_S18_vS19_EENS_8epilogue10collective18CollectiveEpilogueINS1B_23Sm100TmaWarpSpecializedILi3ELi2ELi16ELb1ELb0EEEJSG_NS5_IJNSR_ISE_SB_EENSR_ISF_SB_EEEEESH_SI_SH_SI_NS1B_6fusion15FusionCallbacksIS1F_NS1J_17LinearCombinationISH_fSH_fLNS_15FloatRoundStyleE2EEESG_S1I_JEEENS4_5SM1004TMEM4LOAD26SM100_TMEM_LOAD_16dp256b4xESY_S18_NS4_17SM75_U32x4_LDSM_NENS4_14SM90_TMA_STOREES18_NS4_17SM90_U32x4_STSM_NENS4_39AutoVectorizingCopyWithAssumedAlignmentILi128EEEEEEvvEEEEvNT_6ParamsE)
        /*0038*/ 	.word	0x00000000


	//----- nvinfo : EIATTR_MIN_STACK_SIZE
	.align		4
.L_27:
        /*003c*/ 	.byte	0x04, 0x12
        /*003e*/ 	.short	(.L_29 - .L_28)
	.align		4
.L_28:
        /*0040*/ 	.word	index@(_ZN7cutlass13device_kernelINS_4gemm6kernel13GemmUniversalIN4cute5tupleIJiiiiEEENS1_10collective13CollectiveMmaINS1_35MainloopSm100TmaUmmaWarpSpecializedILi26ELi2ELi4ENS5_IJNS4_1CILi1EEESB_SB_EEEEENS5_IJNSA_ILi64EEESE_NSA_ILi32EEEEEENS_6half_tENS5_IJlSB_lEEESH_SI_NS4_8TiledMMAINS4_8MMA_AtomIJNS4_20SM100_MMA_F16BF16_SSISH_SH_fLi64ELi64ELNS4_4UMMA5MajorE0ELSN_0ELNSM_7ScaleInE0ELSO_0EEEEEENS4_6LayoutISC_NS5_IJNSA_ILi0EEESS_SS_EEEEENS5_IJNS4_10UnderscoreESV_SV_EEEEENS4_13SM90_TMA_LOADENS4_14ComposedLayoutINS4_7SwizzleILi2ELi4ELi3EEENS4_18smem_ptr_flag_bitsILi16EEENSR_INS5_IJNSA_ILi8EEESF_EEENS5_IJSF_SB_EEEEEEEvNS4_8identityESY_S18_vS19_EENS_8epilogue10collective18CollectiveEpilogueINS1B_23Sm100TmaWarpSpecializedILi3ELi2ELi16ELb1ELb0EEEJSG_NS5_IJNSR_ISE_SB_EENSR_ISF_SB_EEEEESH_SI_SH_SI_NS1B_6fusion15FusionCallbacksIS1F_NS1J_17LinearCombinationISH_fSH_fLNS_15FloatRoundStyleE2EEESG_S1I_JEEENS4_5SM1004TMEM4LOAD26SM100_TMEM_LOAD_16dp256b4xESY_S18_NS4_17SM75_U32x4_LDSM_NENS4_14SM90_TMA_STOREES18_NS4_17SM90_U32x4_STSM_NENS4_39AutoVectorizingCopyWithAssumedAlignmentILi128EEEEEEvvEEEEvNT_6ParamsE)
        /*0044*/ 	.word	0x00000000
.L_29:


//--------------------- .nv.compat                --------------------------
	.section	.nv.compat,"",@"SHT_CUDA_COMPAT_INFO"
	.align	4
        /*0000*/ 	.byte	0x02, 0x09, 0x01, 0x00, 0x02, 0x02, 0x02, 0x00, 0x02, 0x05, 0x05, 0x00, 0x03, 0x07, 0x01, 0x01
        /*0010*/ 	.byte	0x02, 0x03, 0x01, 0x00, 0x02, 0x06, 0x01, 0x00, 0x04, 0x0b, 0x08, 0x00, 0x09, 0x00, 0x00, 0x00
        /*0020*/ 	.byte	0x00, 0x00, 0x00, 0x00


//--------------------- .nv.info._ZN7cutlass13device_kernelINS_4gemm6kernel13GemmUniversalIN4cute5tupleIJiiiiEEENS1_10collective13CollectiveMmaINS1_35MainloopSm100TmaUmmaWarpSpecializedILi26ELi2ELi4ENS5_IJNS4_1CILi1EEESB_SB_EEEEENS5_IJNSA_ILi64EEESE_NSA_ILi32EEEEEENS_6half_tENS5_IJlSB_lEEESH_SI_NS4_8TiledMMAINS4_8MMA_AtomIJNS4_20SM100_MMA_F16BF16_SSISH_SH_fLi64ELi64ELNS4_4UMMA5MajorE0ELSN_0ELNSM_7ScaleInE0ELSO_0EEEEEENS4_6LayoutISC_NS5_IJNSA_ILi0EEESS_SS_EEEEENS5_IJNS4_10UnderscoreESV_SV_EEEEENS4_13SM90_TMA_LOADENS4_14ComposedLayoutINS4_7SwizzleILi2ELi4ELi3EEENS4_18smem_ptr_flag_bitsILi16EEENSR_INS5_IJNSA_ILi8EEESF_EEENS5_IJSF_SB_EEEEEEEvNS4_8identityESY_S18_vS19_EENS_8epilogue10collective18CollectiveEpilogueINS1B_23Sm100TmaWarpSpecializedILi3ELi2ELi16ELb1ELb0EEEJSG_NS5_IJNSR_ISE_SB_EENSR_ISF_SB_EEEEESH_SI_SH_SI_NS1B_6fusion15FusionCallbacksIS1F_NS1J_17LinearCombinationISH_fSH_fLNS_15FloatRoundStyleE2EEESG_S1I_JEEENS4_5SM1004TMEM4LOAD26SM100_TMEM_LOAD_16dp256b4xESY_S18_NS4_17SM75_U32x4_LDSM_NENS4_14SM90_TMA_STOREES18_NS4_17SM90_U32x4_STSM_NENS4_39AutoVectorizingCopyWithAssumedAlignmentILi128EEEEEEvvEEEEvNT_6ParamsE --------------------------
	.section	.nv.info._ZN7cutlass13device_kernelINS_4gemm6kernel13GemmUniversalIN4cute5tupleIJiiiiEEENS1_10collective13CollectiveMmaINS1_35MainloopSm100TmaUmmaWarpSpecializedILi26ELi2ELi4ENS5_IJNS4_1CILi1EEESB_SB_EEEEENS5_IJNSA_ILi64EEESE_NSA_ILi32EEEEEENS_6half_tENS5_IJlSB_lEEESH_SI_NS4_8TiledMMAINS4_8MMA_AtomIJNS4_20SM100_MMA_F16BF16_SSISH_SH_fLi64ELi64ELNS4_4UMMA5MajorE0ELSN_0ELNSM_7ScaleInE0ELSO_0EEEEEENS4_6LayoutISC_NS5_IJNSA_ILi0EEESS_SS_EEEEENS5_IJNS4_10UnderscoreESV_SV_EEEEENS4_13SM90_TMA_LOADENS4_14ComposedLayoutINS4_7SwizzleILi2ELi4ELi3EEENS4_18smem_ptr_flag_bitsILi16EEENSR_INS5_IJNSA_ILi8EEESF_EEENS5_IJSF_SB_EEEEEEEvNS4_8identityESY_S18_vS19_EENS_8epilogue10collective18CollectiveEpilogueINS1B_23Sm100TmaWarpSpecializedILi3ELi2ELi16ELb1ELb0EEEJSG_NS5_IJNSR_ISE_SB_EENSR_ISF_SB_EEEEESH_SI_SH_SI_NS1B_6fusion15FusionCallbacksIS1F_NS1J_17LinearCombinationISH_fSH_fLNS_15FloatRoundStyleE2EEESG_S1I_JEEENS4_5SM1004TMEM4LOAD26SM100_TMEM_LOAD_16dp256b4xESY_S18_NS4_17SM75_U32x4_LDSM_NENS4_14SM90_TMA_STOREES18_NS4_17SM90_U32x4_STSM_NENS4_39AutoVectorizingCopyWithAssumedAlignmentILi128EEEEEEvvEEEEvNT_6ParamsE,"",@"SHT_CUDA_INFO"
	.sectionflags	@""
	.align	4


	//----- nvinfo : EIATTR_CUDA_API_VERSION
	.align		4
        /*0000*/ 	.byte	0x04, 0x37
        /*0002*/ 	.short	(.L_31 - .L_30)
.L_30:
        /*0004*/ 	.word	0x00000082


	//----- nvinfo : EIATTR_KPARAM_INFO
	.align		4
.L_31:
        /*0008*/ 	.byte	0x04, 0x17
        /*000a*/ 	.short	(.L_33 - .L_32)
.L_32:
        /*000c*/ 	.word	0x00000000
        /*0010*/ 	.short	0x0000
        /*0012*/ 	.short	0x0000
        /*0014*/ 	.byte	0x00, 0xf0, 0x01, 0x20


	//----- nvinfo : EIATTR_AT_ENTRY_FRAGMENTS
	.align		4
.L_33:
        /*0018*/ 	.byte	0x04, 0x4f
        /*001a*/ 	.short	(.L_35 - .L_34)


	//   ....[0]....
.L_34:
        /*001c*/ 	.word	0x00000006


	//----- nvinfo : EIATTR_RESERVED_SMEM_USED
	.align		4
.L_35:
        /*0020*/ 	.byte	0x01, 0x41
	.zero		2


	//----- nvinfo : EIATTR_SPARSE_MMA_MASK
	.align		4
        /*0024*/ 	.byte	0x03, 0x50
        /*0026*/ 	.short	0x0000


	//----- nvinfo : EIATTR_TCGEN05_1CTA_USED
	.align		4
        /*0028*/ 	.byte	0x01, 0x51
	.zero		2


	//----- nvinfo : EIATTR_MAXREG_COUNT
	.align		4
        /*002c*/ 	.byte	0x03, 0x1b
        /*002e*/ 	.short	0x00ff


	//----- nvinfo : EIATTR_NUM_BARRIERS
	.align		4
        /*0030*/ 	.byte	0x02, 0x4c
        /*0032*/ 	.byte	0x07
	.zero		1


	//----- nvinfo : EIATTR_EXTERNS
	.align		4
        /*0034*/ 	.byte	0x04, 0x0f
        /*0036*/ 	.short	(.L_37 - .L_36)


	//   ....[0]....
	.align		4
.L_36:
        /*0038*/ 	.word	index@(__assertfail)


	//----- nvinfo : EIATTR_MERCURY_ISA_VERSION
	.align		4
.L_37:
        /*003c*/ 	.byte	0x03, 0x5f
        /*003e*/ 	.short	0x0101


	//----- nvinfo : EIATTR_INT_WARP_WIDE_INSTR_OFFSETS
	.align		4
        /*0040*/ 	.byte	0x04, 0x31
        /*0042*/ 	.short	(.L_39 - .L_38)


	//   ....[0]....
.L_38:
        /*0044*/ 	.word	0x00002090


	//   ....[1]....
        /*0048*/ 	.word	0x000046b0


	//   ....[2]....
        /*004c*/ 	.word	0x000046e0


	//   ....[3]....
        /*0050*/ 	.word	0x00004730


	//   ....[4]....
        /*0054*/ 	.word	0x00005010


	//   ....[5]....
        /*0058*/ 	.word	0x00005030


	//   ....[6]....
        /*005c*/ 	.word	0x00005300


	//   ....[7]....
        /*0060*/ 	.word	0x00005430


	//----- nvinfo : EIATTR_COOP_GROUP_MASK_REGIDS
	.align		4
.L_39:
        /*0064*/ 	.byte	0x04, 0x29
        /*0066*/ 	.short	(.L_41 - .L_40)


	//   ....[0]....
.L_40:
        /*0068*/ 	.word	0xffffffff


	//   ....[1]....
        /*006c*/ 	.word	0xffffffff


	//   ....[2]....
        /*0070*/ 	.word	0xffffffff


	//   ....[3]....
        /*0074*/ 	.word	0xffffffff


	//   ....[4]....
        /*0078*/ 	.word	0xffffffff


	//   ....[5]....
        /*007c*/ 	.word	0xffffffff


	//   ....[6]....
        /*0080*/ 	.word	0xffffffff


	//   ....[7]....
        /*0084*/ 	.word	0xffffffff


	//   ....[8]....
        /*0088*/ 	.word	0xffffffff


	//   ....[9]....
        /*008c*/ 	.word	0xffffffff


	//   ....[10]....
        /*0090*/ 	.word	0xffffffff


	//   ....[11]....
        /*0094*/ 	.word	0xffffffff


	//   ....[12]....
        /*0098*/ 	.word	0xffffffff


	//----- nvinfo : EIATTR_COOP_GROUP_INSTR_OFFSETS
	.align		4
.L_41:
        /*009c*/ 	.byte	0x04, 0x28
        /*009e*/ 	.short	(.L_43 - .L_42)


	//   ....[0]....
.L_42:
        /*00a0*/ 	.word	0x00000090


	//   ....[1]....
        /*00a4*/ 	.word	0x000004d0


	//   ....[2]....
        /*00a8*/ 	.word	0x00000930


	//   ....[3]....
        /*00ac*/ 	.word	0x00000ab0


	//   ....[4]....
        /*00b0*/ 	.word	0x00000bb0


	//   ....[5]....
        /*00b4*/ 	.word	0x00000d20


	//   ....[6]....
        /*00b8*/ 	.word	0x00000ec0


	//   ....[7]....
        /*00bc*/ 	.word	0x00001f70


	//   ....[8]....
        /*00c0*/ 	.word	0x000039b0


	//   ....[9]....
        /*00c4*/ 	.word	0x00003bc0


	//   ....[10]....
        /*00c8*/ 	.word	0x00003bf0


	//   ....[11]....
        /*00cc*/ 	.word	0x000045a0


	//   ....[12]....
        /*00d0*/ 	.word	0x000047d0


	//----- nvinfo : EIATTR_VRC_CTA_INIT_COUNT
	.align		4
.L_43:
        /*00d4*/ 	.byte	0x02, 0x4a
        /*00d6*/ 	.byte	0x80
	.zero		1


	//----- nvinfo : EIATTR_SYSCALL_OFFSETS
	.align		4
        /*00d8*/ 	.byte	0x04, 0x46
        /*00da*/ 	.short	(.L_45 - .L_44)


	//   ....[0]....
.L_44:
        /*00dc*/ 	.word	0x00006010


	//   ....[1]....
        /*00e0*/ 	.word	0x00006100


	//   ....[2]....
        /*00e4*/ 	.word	0x000068e0


	//   ....[3]....
        /*00e8*/ 	.word	0x00007220


	//----- nvinfo : EIATTR_MBARRIER_INSTR_OFFSETS
	.align		4
.L_45:
        /*00ec*/ 	.byte	0x04, 0x39
        /*00ee*/ 	.short	(.L_47 - .L_46)


	//   ....[0]....
.L_46:
        /*00f0*/ 	.word	0x000005d0
        /*00f4*/ 	.word	0x000000ff
        /*00f8*/ 	.word	0x00000000
        /*00fc*/ 	.short	0x0100
        /*00fe*/ 	.byte	0x05
	.zero		1


	//   ....[1]....
        /*0100*/ 	.word	0x000005e0
        /*0104*/ 	.word	0x000000ff
        /*0108*/ 	.word	0x000000d0
        /*010c*/ 	.short	0x0100
        /*010e*/ 	.byte	0x05
	.zero		1


	//   ....[2]....
        /*0110*/ 	.word	0x000005f0
        /*0114*/ 	.word	0x000000ff
        /*0118*/ 	.word	0x00000008
        /*011c*/ 	.short	0x0100
        /*011e*/ 	.byte	0x05
	.zero		1


	//   ....[3]....
        /*0120*/ 	.word	0x00000600
        /*0124*/ 	.word	0x000000ff
        /*0128*/ 	.word	0x000000d8
        /*012c*/ 	.short	0x0100
        /*012e*/ 	.byte	0x05
	.zero		1


	//   ....[4]....
        /*0130*/ 	.word	0x00000610
        /*0134*/ 	.word	0x000000ff
        /*0138*/ 	.word	0x00000010
        /*013c*/ 	.short	0x0100
        /*013e*/ 	.byte	0x05
	.zero		1


	//   ....[5]....
        /*0140*/ 	.word	0x00000620
        /*0144*/ 	.word	0x000000ff
        /*0148*/ 	.word	0x000000e0
        /*014c*/ 	.short	0x0100
        /*014e*/ 	.byte	0x05
	.zero		1


	//   ....[6]....
        /*0150*/ 	.word	0x00000630
        /*0154*/ 	.word	0x000000ff
        /*0158*/ 	.word	0x00000018
        /*015c*/ 	.short	0x0100
        /*015e*/ 	.byte	0x05
	.zero		1


	//   ....[7]....
        /*0160*/ 	.word	0x00000640
        /*0164*/ 	.word	0x000000ff
        /*0168*/ 	.word	0x000000e8
        /*016c*/ 	.short	0x0100
        /*016e*/ 	.byte	0x05
	.zero		1


	//   ....[8]....
        /*0170*/ 	.word	0x00000650
        /*0174*/ 	.word	0x000000ff
        /*0178*/ 	.word	0x00000020
        /*017c*/ 	.short	0x0100
        /*017e*/ 	.byte	0x05
	.zero		1


	//   ....[9]....
        /*0180*/ 	.word	0x00000660
        /*0184*/ 	.word	0x000000ff
        /*0188*/ 	.word	0x000000f0
        /*018c*/ 	.short	0x0100
        /*018e*/ 	.byte	0x05
	.zero		1


	//   ....[10]....
        /*0190*/ 	.word	0x00000670
        /*0194*/ 	.word	0x000000ff
        /*0198*/ 	.word	0x00000028
        /*019c*/ 	.short	0x0100
        /*019e*/ 	.byte	0x05
	.zero		1


	//   ....[11]....
        /*01a0*/ 	.word	0x00000680
        /*01a4*/ 	.word	0x000000ff
        /*01a8*/ 	.word	0x000000f8
        /*01ac*/ 	.short	0x0100
        /*01ae*/ 	.byte	0x05
	.zero		1


	//   ....[12]....
        /*01b0*/ 	.word	0x00000690
        /*01b4*/ 	.word	0x000000ff
        /*01b8*/ 	.word	0x00000030
        /*01bc*/ 	.short	0x0100
        /*01be*/ 	.byte	0x05
	.zero		1


	//   ....[13]....
        /*01c0*/ 	.word	0x000006a0
        /*01c4*/ 	.word	0x000000ff
        /*01c8*/ 	.word	0x00000100
        /*01cc*/ 	.short	0x0100
        /*01ce*/ 	.byte	0x05
	.zero		1


	//   ....[14]....
        /*01d0*/ 	.word	0x000006b0
        /*01d4*/ 	.word	0x000000ff
        /*01d8*/ 	.word	0x00000038
        /*01dc*/ 	.short	0x0100
        /*01de*/ 	.byte	0x05
	.zero		1


	//   ....[15]....
        /*01e0*/ 	.word	0x000006c0
        /*01e4*/ 	.word	0x000000ff
        /*01e8*/ 	.word	0x00000108
        /*01ec*/ 	.short	0x0100
        /*01ee*/ 	.byte	0x05
	.zero		1


	//   ....[16]....
        /*01f0*/ 	.word	0x000006d0
        /*01f4*/ 	.word	0x000000ff
        /*01f8*/ 	.word	0x00000040
        /*01fc*/ 	.short	0x0100
        /*01fe*/ 	.byte	0x05
	.zero		1


	//   ....[17]....
        /*0200*/ 	.word	0x000006e0
        /*0204*/ 	.word	0x000000ff
        /*0208*/ 	.word	0x00000110
        /*020c*/ 	.short	0x0100
        /*020e*/ 	.byte	0x05
	.zero		1


	//   ....[18]....
        /*0210*/ 	.word	0x000006f0
        /*0214*/ 	.word	0x000000ff
        /*0218*/ 	.word	0x00000048
        /*021c*/ 	.short	0x0100
        /*021e*/ 	.byte	0x05
	.zero		1


	//   ....[19]....
        /*0220*/ 	.word	0x00000700
        /*0224*/ 	.word	0x000000ff
        /*0228*/ 	.word	0x00000118
        /*022c*/ 	.short	0x0100
        /*022e*/ 	.byte	0x05
	.zero		1


	//   ....[20]....
        /*0230*/ 	.word	0x00000710
        /*0234*/ 	.word	0x000000ff
        /*0238*/ 	.word	0x00000050
        /*023c*/ 	.short	0x0100
        /*023e*/ 	.byte	0x05
	.zero		1


	//   ....[21]....
        /*0240*/ 	.word	0x00000720
        /*0244*/ 	.word	0x000000ff
        /*0248*/ 	.word	0x00000120
        /*024c*/ 	.short	0x0100
        /*024e*/ 	.byte	0x05
	.zero		1


	//   ....[22]....
        /*0250*/ 	.word	0x00000730
        /*0254*/ 	.word	0x000000ff
        /*0258*/ 	.word	0x00000058
        /*025c*/ 	.short	0x0100
        /*025e*/ 	.byte	0x05
	.zero		1


	//   ....[23]....
        /*0260*/ 	.word	0x00000740
        /*0264*/ 	.word	0x000000ff
        /*0268*/ 	.word	0x00000128
        /*026c*/ 	.short	0x0100
        /*026e*/ 	.byte	0x05
	.zero		1


	//   ....[24]....
        /*0270*/ 	.word	0x00000750
        /*0274*/ 	.word	0x000000ff
        /*0278*/ 	.word	0x00000060
        /*027c*/ 	.short	0x0100
        /*027e*/ 	.byte	0x05
	.zero		1


	//   ....[25]....
        /*0280*/ 	.word	0x00000760
        /*0284*/ 	.word	0x000000ff
        /*0288*/ 	.word	0x00000130
        /*028c*/ 	.short	0x0100
        /*028e*/ 	.byte	0x05
	.zero		1


	//   ....[26]....
        /*0290*/ 	.word	0x00000770
        /*0294*/ 	.word	0x000000ff
        /*0298*/ 	.word	0x00000068
        /*029c*/ 	.short	0x0100
        /*029e*/ 	.byte	0x05
	.zero		1


	//   ....[27]....
        /*02a0*/ 	.word	0x00000780
        /*02a4*/ 	.word	0x000000ff
        /*02a8*/ 	.word	0x00000138
        /*02ac*/ 	.short	0x0100
        /*02ae*/ 	.byte	0x05
	.zero		1


	//   ....[28]....
        /*02b0*/ 	.word	0x00000790
        /*02b4*/ 	.word	0x000000ff
        /*02b8*/ 	.word	0x00000070
        /*02bc*/ 	.short	0x0100
        /*02be*/ 	.byte	0x05
	.zero		1


	//   ....[29]....
        /*02c0*/ 	.word	0x000007a0
        /*02c4*/ 	.word	0x000000ff
        /*02c8*/ 	.word	0x00000140
        /*02cc*/ 	.short	0x0100
        /*02ce*/ 	.byte	0x05
	.zero		1


	//   ....[30]....
        /*02d0*/ 	.word	0x000007b0
        /*02d4*/ 	.word	0x000000ff
        /*02d8*/ 	.word	0x00000078
        /*02dc*/ 	.short	0x0100
        /*02de*/ 	.byte	0x05
	.zero		1


	//   ....[31]....
        /*02e0*/ 	.word	0x000007c0
        /*02e4*/ 	.word	0x000000ff
        /*02e8*/ 	.word	0x00000148
        /*02ec*/ 	.short	0x0100
        /*02ee*/ 	.byte	0x05
	.zero		1


	//   ....[32]....
        /*02f0*/ 	.word	0x000007d0
        /*02f4*/ 	.word	0x000000ff
        /*02f8*/ 	.word	0x00000080
        /*02fc*/ 	.short	0x0100
        /*02fe*/ 	.byte	0x05
	.zero		1


	//   ....[33]....
        /*0300*/ 	.word	0x000007e0
        /*0304*/ 	.word	0x000000ff
        /*0308*/ 	.word	0x00000150
        /*030c*/ 	.short	0x0100
        /*030e*/ 	.byte	0x05
	.zero		1


	//   ....[34]....
        /*0310*/ 	.word	0x000007f0
        /*0314*/ 	.word	0x000000ff
        /*0318*/ 	.word	0x00000088
        /*031c*/ 	.short	0x0100
        /*031e*/ 	.byte	0x05
	.zero		1


	//   ....[35]....
        /*0320*/ 	.word	0x00000800
        /*0324*/ 	.word	0x000000ff
        /*0328*/ 	.word	0x00000158
        /*032c*/ 	.short	0x0100
        /*032e*/ 	.byte	0x05
	.zero		1


	//   ....[36]....
        /*0330*/ 	.word	0x00000810
        /*0334*/ 	.word	0x000000ff
        /*0338*/ 	.word	0x00000090
        /*033c*/ 	.short	0x0100
        /*033e*/ 	.byte	0x05
	.zero		1


	//   ....[37]....
        /*0340*/ 	.word	0x00000820
        /*0344*/ 	.word	0x000000ff
        /*0348*/ 	.word	0x00000160
        /*034c*/ 	.short	0x0100
        /*034e*/ 	.byte	0x05
	.zero		1


	//   ....[38]....
        /*0350*/ 	.word	0x00000830
        /*0354*/ 	.word	0x000000ff
        /*0358*/ 	.word	0x00000098
        /*035c*/ 	.short	0x0100
        /*035e*/ 	.byte	0x05
	.zero		1


	//   ....[39]....
        /*0360*/ 	.word	0x00000840
        /*0364*/ 	.word	0x000000ff
        /*0368*/ 	.word	0x00000168
        /*036c*/ 	.short	0x0100
        /*036e*/ 	.byte	0x05
	.zero		1


	//   ....[40]....
        /*0370*/ 	.word	0x00000850
        /*0374*/ 	.word	0x000000ff
        /*0378*/ 	.word	0x000000a0
        /*037c*/ 	.short	0x0100
        /*037e*/ 	.byte	0x05
	.zero		1


	//   ....[41]....
        /*0380*/ 	.word	0x00000860
        /*0384*/ 	.word	0x000000ff
        /*0388*/ 	.word	0x00000170
        /*038c*/ 	.short	0x0100
        /*038e*/ 	.byte	0x05
	.zero		1


	//   ....[42]....
        /*0390*/ 	.word	0x00000870
        /*0394*/ 	.word	0x000000ff
        /*0398*/ 	.word	0x000000a8
        /*039c*/ 	.short	0x0100
        /*039e*/ 	.byte	0x05
	.zero		1


	//   ....[43]....
        /*03a0*/ 	.word	0x00000880
        /*03a4*/ 	.word	0x000000ff
        /*03a8*/ 	.word	0x00000178
        /*03ac*/ 	.short	0x0100
        /*03ae*/ 	.byte	0x05
	.zero		1


	//   ....[44]....
        /*03b0*/ 	.word	0x00000890
        /*03b4*/ 	.word	0x000000ff
        /*03b8*/ 	.word	0x000000b0
        /*03bc*/ 	.short	0x0100
        /*03be*/ 	.byte	0x05
	.zero		1


	//   ....[45]....
        /*03c0*/ 	.word	0x000008a0
        /*03c4*/ 	.word	0x000000ff
        /*03c8*/ 	.word	0x00000180
        /*03cc*/ 	.short	0x0100
        /*03ce*/ 	.byte	0x05
	.zero		1


	//   ....[46]....
        /*03d0*/ 	.word	0x000008b0
        /*03d4*/ 	.word	0x000000ff
        /*03d8*/ 	.word	0x000000b8
        /*03dc*/ 	.short	0x0100
        /*03de*/ 	.byte	0x05
	.zero		1


	//   ....[47]....
        /*03e0*/ 	.word	0x000008c0
        /*03e4*/ 	.word	0x000000ff
        /*03e8*/ 	.word	0x00000188
        /*03ec*/ 	.short	0x0100
        /*03ee*/ 	.byte	0x05
	.zero		1


	//   ....[48]....
        /*03f0*/ 	.word	0x000008d0
        /*03f4*/ 	.word	0x000000ff
        /*03f8*/ 	.word	0x000000c0
        /*03fc*/ 	.short	0x0100
        /*03fe*/ 	.byte	0x05
	.zero		1


	//   ....[49]....
        /*0400*/ 	.word	0x000008e0
        /*0404*/ 	.word	0x000000ff
        /*0408*/ 	.word	0x00000190
        /*040c*/ 	.short	0x0100
        /*040e*/ 	.byte	0x05
	.zero		1


	//   ....[50]....
        /*0410*/ 	.word	0x000008f0
        /*0414*/ 	.word	0x000000ff
        /*0418*/ 	.word	0x000000c8
        /*041c*/ 	.short	0x0100
        /*041e*/ 	.byte	0x05
	.zero		1


	//   ....[51]....
        /*0420*/ 	.word	0x00000900
        /*0424*/ 	.word	0x000000ff
        /*0428*/ 	.word	0x00000198
        /*042c*/ 	.short	0x0100
        /*042e*/ 	.byte	0x05
	.zero		1


	//   ....[52]....
        /*0430*/ 	.word	0x00000a40
        /*0434*/ 	.word	0x000000ff
        /*0438*/ 	.word	0x000001a0
        /*043c*/ 	.short	0x0100
        /*043e*/ 	.byte	0x07
	.zero		1


	//   ....[53]....
        /*0440*/ 	.word	0x00000a50
        /*0444*/ 	.word	0x000000ff
        /*0448*/ 	.word	0x000001b8
        /*044c*/ 	.short	0x0100
        /*044e*/ 	.byte	0x07
	.zero		1


	//   ....[54]....
        /*0450*/ 	.word	0x00000a60
        /*0454*/ 	.word	0x000000ff
        /*0458*/ 	.word	0x000001a8
        /*045c*/ 	.short	0x0100
        /*045e*/ 	.byte	0x07
	.zero		1


	//   ....[55]....
        /*0460*/ 	.word	0x00000a70
        /*0464*/ 	.word	0x000000ff
        /*0468*/ 	.word	0x000001c0
        /*046c*/ 	.short	0x0100
        /*046e*/ 	.byte	0x07
	.zero		1


	//   ....[56]....
        /*0470*/ 	.word	0x00000a80
        /*0474*/ 	.word	0x000000ff
        /*0478*/ 	.word	0x000001b0
        /*047c*/ 	.short	0x0100
        /*047e*/ 	.byte	0x07
	.zero		1


	//   ....[57]....
        /*0480*/ 	.word	0x00000a90
        /*0484*/ 	.word	0x000000ff
        /*0488*/ 	.word	0x000001c8
        /*048c*/ 	.short	0x0100
        /*048e*/ 	.byte	0x07
	.zero		1


	//   ....[58]....
        /*0490*/ 	.word	0x00000b80
        /*0494*/ 	.word	0x000000ff
        /*0498*/ 	.word	0x000001d0
        /*049c*/ 	.short	0x0100
        /*049e*/ 	.byte	0x05
	.zero		1


	//   ....[59]....
        /*04a0*/ 	.word	0x00000b90
        /*04a4*/ 	.word	0x000000ff
        /*04a8*/ 	.word	0x000001d8
        /*04ac*/ 	.short	0x0100
        /*04ae*/ 	.byte	0x05
	.zero		1


	//   ....[60]....
        /*04b0*/ 	.word	0x00000cd0
        /*04b4*/ 	.word	0x000000ff
        /*04b8*/ 	.word	0x000001e0
        /*04bc*/ 	.short	0x0100
        /*04be*/ 	.byte	0x05
	.zero		1


	//   ....[61]....
        /*04c0*/ 	.word	0x00000ce0
        /*04c4*/ 	.word	0x000000ff
        /*04c8*/ 	.word	0x000001f0
        /*04cc*/ 	.short	0x0100
        /*04ce*/ 	.byte	0x05
	.zero		1


	//   ....[62]....
        /*04d0*/ 	.word	0x00000cf0
        /*04d4*/ 	.word	0x000000ff
        /*04d8*/ 	.word	0x000001e8
        /*04dc*/ 	.short	0x0100
        /*04de*/ 	.byte	0x05
	.zero		1


	//   ....[63]....
        /*04e0*/ 	.word	0x00000d00
        /*04e4*/ 	.word	0x000000ff
        /*04e8*/ 	.word	0x000001f8
        /*04ec*/ 	.short	0x0100
        /*04ee*/ 	.byte	0x05
	.zero		1


	//   ....[64]....
        /*04f0*/ 	.word	0x00000e30
        /*04f4*/ 	.word	0x000000ff
        /*04f8*/ 	.word	0x00000200
        /*04fc*/ 	.short	0x0100
        /*04fe*/ 	.byte	0x07
	.zero		1


	//   ....[65]....
        /*0500*/ 	.word	0x00000e40
        /*0504*/ 	.word	0x000000ff
        /*0508*/ 	.word	0x00000220
        /*050c*/ 	.short	0x0100
        /*050e*/ 	.byte	0x07
	.zero		1


	//   ....[66]....
        /*0510*/ 	.word	0x00000e50
        /*0514*/ 	.word	0x000000ff
        /*0518*/ 	.word	0x00000208
        /*051c*/ 	.short	0x0100
        /*051e*/ 	.byte	0x07
	.zero		1


	//   ....[67]....
        /*0520*/ 	.word	0x00000e60
        /*0524*/ 	.word	0x000000ff
        /*0528*/ 	.word	0x00000228
        /*052c*/ 	.short	0x0100
        /*052e*/ 	.byte	0x07
	.zero		1


	//   ....[68]....
        /*0530*/ 	.word	0x00000e70
        /*0534*/ 	.word	0x000000ff
        /*0538*/ 	.word	0x00000210
        /*053c*/ 	.short	0x0100
        /*053e*/ 	.byte	0x07
	.zero		1


	//   ....[69]....
        /*0540*/ 	.word	0x00000e80
        /*0544*/ 	.word	0x000000ff
        /*0548*/ 	.word	0x00000230
        /*054c*/ 	.short	0x0100
        /*054e*/ 	.byte	0x07
	.zero		1


	//   ....[70]....
        /*0550*/ 	.word	0x00000e90
        /*0554*/ 	.word	0x000000ff
        /*0558*/ 	.word	0x00000218
        /*055c*/ 	.short	0x0100
        /*055e*/ 	.byte	0x07
	.zero		1


	//   ....[71]....
        /*0560*/ 	.word	0x00000ea0
        /*0564*/ 	.word	0x000000ff
        /*0568*/ 	.word	0x00000238
        /*056c*/ 	.short	0x0100
        /*056e*/ 	.byte	0x07
	.zero		1


	//   ....[72]....
        /*0570*/ 	.word	0x00000f90
        /*0574*/ 	.word	0x000000ff
        /*0578*/ 	.word	0x00000240
        /*057c*/ 	.short	0x0100
        /*057e*/ 	.byte	0x05
	.zero		1


	//   ....[73]....
        /*0580*/ 	.word	0x00000fa0
        /*0584*/ 	.word	0x000000ff
        /*0588*/ 	.word	0x00000250
        /*058c*/ 	.short	0x0100
        /*058e*/ 	.byte	0x05
	.zero		1


	//   ....[74]....
        /*0590*/ 	.word	0x00000fb0
        /*0594*/ 	.word	0x000000ff
        /*0598*/ 	.word	0x00000248
        /*059c*/ 	.short	0x0100
        /*059e*/ 	.byte	0x05
	.zero		1


	//   ....[75]....
        /*05a0*/ 	.word	0x00000fc0
        /*05a4*/ 	.word	0x000000ff
        /*05a8*/ 	.word	0x00000258
        /*05ac*/ 	.short	0x0100
        /*05ae*/ 	.byte	0x05
	.zero		1


	//   ....[76]....
        /*05b0*/ 	.word	0x00001890
        /*05b4*/ 	.word	0x00000002
        /*05b8*/ 	.word	0x00000250
        /*05bc*/ 	.short	0x010a
        /*05be*/ 	.byte	0xff
	.zero		1


	//   ....[77]....
        /*05c0*/ 	.word	0x000018c0
        /*05c4*/ 	.word	0x00000002
        /*05c8*/ 	.word	0x00000240
        /*05cc*/ 	.short	0x0101
        /*05ce*/ 	.byte	0xff
	.zero		1


	//   ....[78]....
        /*05d0*/ 	.word	0x00001990
        /*05d4*/ 	.word	0x000000ff
        /*05d8*/ 	.word	0x000000d0
        /*05dc*/ 	.short	0x010a
        /*05de*/ 	.byte	0x08
	.zero		1


	//   ....[79]....
        /*05e0*/ 	.word	0x00001a30
        /*05e4*/ 	.word	0x000000ff
        /*05e8*/ 	.word	0x000000d0
        /*05ec*/ 	.short	0x010a
        /*05ee*/ 	.byte	0x21
	.zero		1


	//   ....[80]....
        /*05f0*/ 	.word	0x00001b90
        /*05f4*/ 	.word	0x000000ff
        /*05f8*/ 	.word	0x000000d0
        /*05fc*/ 	.short	0x010a
        /*05fe*/ 	.byte	0x08
	.zero		1


	//   ....[81]....
        /*0600*/ 	.word	0x00001c80
        /*0604*/ 	.word	0x000000ff
        /*0608*/ 	.word	0x000001d8
        /*060c*/ 	.short	0x0101
        /*060e*/ 	.byte	0x04
	.zero		1


	//   ....[82]....
        /*0610*/ 	.word	0x00001ca0
        /*0614*/ 	.word	0x000000ff
        /*0618*/ 	.word	0x000000d0
        /*061c*/ 	.short	0x010a
        /*061e*/ 	.byte	0x08
	.zero		1


	//   ....[83]....
        /*0620*/ 	.word	0x00001d20
        /*0624*/ 	.word	0x000000ff
        /*0628*/ 	.word	0x000000d0
        /*062c*/ 	.short	0x010a
        /*062e*/ 	.byte	0x11
	.zero		1


	//   ....[84]....
        /*0630*/ 	.word	0x00001e80
        /*0634*/ 	.word	0x000000ff
        /*0638*/ 	.word	0x000000d0
        /*063c*/ 	.short	0x010a
        /*063e*/ 	.byte	0x08
	.zero		1


	//   ....[85]....
        /*0640*/ 	.word	0x00001fa0
        /*0644*/ 	.word	0x00000002
        /*0648*/ 	.word	0x000001e0
        /*064c*/ 	.short	0x010a
        /*064e*/ 	.byte	0xff
	.zero		1


	//   ....[86]....
        /*0650*/ 	.word	0x00002060
        /*0654*/ 	.word	0x00000002
        /*0658*/ 	.word	0x00000000
        /*065c*/ 	.short	0x0101
        /*065e*/ 	.byte	0xff
	.zero		1


	//   ....[87]....
        /*0660*/ 	.word	0x000025c0
        /*0664*/ 	.word	0x000000ff
        /*0668*/ 	.word	0x00000000
        /*066c*/ 	.short	0x010a
        /*066e*/ 	.byte	0x05
	.zero		1


	//   ....[88]....
        /*0670*/ 	.word	0x00002650
        /*0674*/ 	.word	0x000000ff
        /*0678*/ 	.word	0x00000000
        /*067c*/ 	.short	0x010a
        /*067e*/ 	.byte	0x05
	.zero		1


	//   ....[89]....
        /*0680*/ 	.word	0x000026e0
        /*0684*/ 	.word	0x000000ff
        /*0688*/ 	.word	0x00000000
        /*068c*/ 	.short	0x010a
        /*068e*/ 	.byte	0x05
	.zero		1


	//   ....[90]....
        /*0690*/ 	.word	0x00002770
        /*0694*/ 	.word	0x000000ff
        /*0698*/ 	.word	0x00000000
        /*069c*/ 	.short	0x010a
        /*069e*/ 	.byte	0x05
	.zero		1


	//   ....[91]....
        /*06a0*/ 	.word	0x00002800
        /*06a4*/ 	.word	0x000000ff
        /*06a8*/ 	.word	0x00000000
        /*06ac*/ 	.short	0x010a
        /*06ae*/ 	.byte	0x05
	.zero		1


	//   ....[92]....
        /*06b0*/ 	.word	0x00002890
        /*06b4*/ 	.word	0x000000ff
        /*06b8*/ 	.word	0x00000000
        /*06bc*/ 	.short	0x010a
        /*06be*/ 	.byte	0x05
	.zero		1


	//   ....[93]....
        /*06c0*/ 	.word	0x00002920
        /*06c4*/ 	.word	0x000000ff
        /*06c8*/ 	.word	0x00000000
        /*06cc*/ 	.short	0x010a
        /*06ce*/ 	.byte	0x05
	.zero		1


	//   ....[94]....
        /*06d0*/ 	.word	0x000029b0
        /*06d4*/ 	.word	0x000000ff
        /*06d8*/ 	.word	0x00000000
        /*06dc*/ 	.short	0x010a
        /*06de*/ 	.byte	0x05
	.zero		1


	//   ....[95]....
        /*06e0*/ 	.word	0x00002a40
        /*06e4*/ 	.word	0x000000ff
        /*06e8*/ 	.word	0x00000000
        /*06ec*/ 	.short	0x010a
        /*06ee*/ 	.byte	0x05
	.zero		1


	//   ....[96]....
        /*06f0*/ 	.word	0x00002ad0
        /*06f4*/ 	.word	0x000000ff
        /*06f8*/ 	.word	0x00000000
        /*06fc*/ 	.short	0x010a
        /*06fe*/ 	.byte	0x05
	.zero		1


	//   ....[97]....
        /*0700*/ 	.word	0x00002b60
        /*0704*/ 	.word	0x000000ff
        /*0708*/ 	.word	0x00000000
        /*070c*/ 	.short	0x010a
        /*070e*/ 	.byte	0x05
	.zero		1


	//   ....[98]....
        /*0710*/ 	.word	0x00002bf0
        /*0714*/ 	.word	0x000000ff
        /*0718*/ 	.word	0x00000000
        /*071c*/ 	.short	0x010a
        /*071e*/ 	.byte	0x05
	.zero		1


	//   ....[99]....
        /*0720*/ 	.word	0x00002c80
        /*0724*/ 	.word	0x000000ff
        /*0728*/ 	.word	0x00000000
        /*072c*/ 	.short	0x010a
        /*072e*/ 	.byte	0x05
	.zero		1


	//   ....[100]....
        /*0730*/ 	.word	0x00002d10
        /*0734*/ 	.word	0x000000ff
        /*0738*/ 	.word	0x00000000
        /*073c*/ 	.short	0x010a
        /*073e*/ 	.byte	0x05
	.zero		1


	//   ....[101]....
        /*0740*/ 	.word	0x00002da0
        /*0744*/ 	.word	0x000000ff
        /*0748*/ 	.word	0x00000000
        /*074c*/ 	.short	0x010a
        /*074e*/ 	.byte	0x05
	.zero		1


	//   ....[102]....
        /*0750*/ 	.word	0x00002e30
        /*0754*/ 	.word	0x000000ff
        /*0758*/ 	.word	0x00000000
        /*075c*/ 	.short	0x010a
        /*075e*/ 	.byte	0x05
	.zero		1


	//   ....[103]....
        /*0760*/ 	.word	0x00002ec0
        /*0764*/ 	.word	0x000000ff
        /*0768*/ 	.word	0x00000000
        /*076c*/ 	.short	0x010a
        /*076e*/ 	.byte	0x05
	.zero		1


	//   ....[104]....
        /*0770*/ 	.word	0x00002f50
        /*0774*/ 	.word	0x000000ff
        /*0778*/ 	.word	0x00000000
        /*077c*/ 	.short	0x010a
        /*077e*/ 	.byte	0x05
	.zero		1


	//   ....[105]....
        /*0780*/ 	.word	0x00002fe0
        /*0784*/ 	.word	0x000000ff
        /*0788*/ 	.word	0x00000000
        /*078c*/ 	.short	0x010a
        /*078e*/ 	.byte	0x05
	.zero		1


	//   ....[106]....
        /*0790*/ 	.word	0x00003070
        /*0794*/ 	.word	0x000000ff
        /*0798*/ 	.word	0x00000000
        /*079c*/ 	.short	0x010a
        /*079e*/ 	.byte	0x05
	.zero		1


	//   ....[107]....
        /*07a0*/ 	.word	0x00003100
        /*07a4*/ 	.word	0x000000ff
        /*07a8*/ 	.word	0x00000000
        /*07ac*/ 	.short	0x010a
        /*07ae*/ 	.byte	0x05
	.zero		1


	//   ....[108]....
        /*07b0*/ 	.word	0x00003190
        /*07b4*/ 	.word	0x000000ff
        /*07b8*/ 	.word	0x00000000
        /*07bc*/ 	.short	0x010a
        /*07be*/ 	.byte	0x05
	.zero		1


	//   ....[109]....
        /*07c0*/ 	.word	0x00003220
        /*07c4*/ 	.word	0x000000ff
        /*07c8*/ 	.word	0x00000000
        /*07cc*/ 	.short	0x010a
        /*07ce*/ 	.byte	0x05
	.zero		1


	//   ....[110]....
        /*07d0*/ 	.word	0x000032b0
        /*07d4*/ 	.word	0x000000ff
        /*07d8*/ 	.word	0x00000000
        /*07dc*/ 	.short	0x010a
        /*07de*/ 	.byte	0x05
	.zero		1


	//   ....[111]....
        /*07e0*/ 	.word	0x00003340
        /*07e4*/ 	.word	0x000000ff
        /*07e8*/ 	.word	0x00000000
        /*07ec*/ 	.short	0x010a
        /*07ee*/ 	.byte	0x05
	.zero		1


	//   ....[112]....
        /*07f0*/ 	.word	0x000033e0
        /*07f4*/ 	.word	0x00000000
        /*07f8*/ 	.word	0x00000000
        /*07fc*/ 	.short	0x010a
        /*07fe*/ 	.byte	0xff
	.zero		1


	//   ....[113]....
        /*0800*/ 	.word	0x00003500
        /*0804*/ 	.word	0x00000000
        /*0808*/ 	.word	0x00000240
        /*080c*/ 	.short	0x010a
        /*080e*/ 	.byte	0xff
	.zero		1


	//   ....[114]....
        /*0810*/ 	.word	0x00003570
        /*0814*/ 	.word	0x00000000
        /*0818*/ 	.word	0x00000000
        /*081c*/ 	.short	0x0101
        /*081e*/ 	.byte	0xff
	.zero		1


	//   ....[115]....
        /*0820*/ 	.word	0x00003590
        /*0824*/ 	.word	0x000000ff
        /*0828*/ 	.word	0x000001f0
        /*082c*/ 	.short	0x010a
        /*082e*/ 	.byte	0x05
	.zero		1


	//   ....[116]....
        /*0830*/ 	.word	0x000036b0
        /*0834*/ 	.word	0x00000000
        /*0838*/ 	.word	0x000001e0
        /*083c*/ 	.short	0x010a
        /*083e*/ 	.byte	0xff
	.zero		1


	//   ....[117]....
        /*0840*/ 	.word	0x000037b0
        /*0844*/ 	.word	0x00000000
        /*0848*/ 	.word	0x00000000
        /*084c*/ 	.short	0x0101
        /*084e*/ 	.byte	0xff
	.zero		1


	//   ....[118]....
        /*0850*/ 	.word	0x00003840
        /*0854*/ 	.word	0x000000ff
        /*0858*/ 	.word	0x000001f0
        /*085c*/ 	.short	0x0106
        /*085e*/ 	.byte	0x05
	.zero		1


	//   ....[119]....
        /*0860*/ 	.word	0x00003860
        /*0864*/ 	.word	0x000000ff
        /*0868*/ 	.word	0x000001f0
        /*086c*/ 	.short	0x010a
        /*086e*/ 	.byte	0x05
	.zero		1


	//   ....[120]....
        /*0870*/ 	.word	0x000038f0
        /*0874*/ 	.word	0x000000ff
        /*0878*/ 	.word	0x000001f0
        /*087c*/ 	.short	0x0106
        /*087e*/ 	.byte	0x04
	.zero		1


	//   ....[121]....
        /*0880*/ 	.word	0x00003930
        /*0884*/ 	.word	0x00000000
        /*0888*/ 	.word	0x000001f0
        /*088c*/ 	.short	0x010a
        /*088e*/ 	.byte	0xff
	.zero		1


	//   ....[122]....
        /*0890*/ 	.word	0x00003e30
        /*0894*/ 	.word	0x00000000
        /*0898*/ 	.word	0x000001e0
        /*089c*/ 	.short	0x010a
        /*089e*/ 	.byte	0xff
	.zero		1


	//   ....[123]....
        /*08a0*/ 	.word	0x00003f30
        /*08a4*/ 	.word	0x00000003
        /*08a8*/ 	.word	0x00000000
        /*08ac*/ 	.short	0x0101
        /*08ae*/ 	.byte	0xff
	.zero		1


	//   ....[124]....
        /*08b0*/ 	.word	0x00003f40
        /*08b4*/ 	.word	0x000000ff
        /*08b8*/ 	.word	0x00000000
        /*08bc*/ 	.short	0x010a
        /*08be*/ 	.byte	0x04
	.zero		1


	//   ....[125]....
        /*08c0*/ 	.word	0x00003fc0
        /*08c4*/ 	.word	0x000000ff
        /*08c8*/ 	.word	0x00000220
        /*08cc*/ 	.short	0x010a
        /*08ce*/ 	.byte	0x08
	.zero		1


	//   ....[126]....
        /*08d0*/ 	.word	0x000040a0
        /*08d4*/ 	.word	0x000000ff
        /*08d8*/ 	.word	0x00000000
        /*08dc*/ 	.short	0x010a
        /*08de*/ 	.byte	0x07
	.zero		1


	//   ....[127]....
        /*08e0*/ 	.word	0x000041e0
        /*08e4*/ 	.word	0x000000ff
        /*08e8*/ 	.word	0x00000000
        /*08ec*/ 	.short	0x010a
        /*08ee*/ 	.byte	0x04
	.zero		1


	//   ....[128]....
        /*08f0*/ 	.word	0x000043d0
        /*08f4*/ 	.word	0x000000ff
        /*08f8*/ 	.word	0x00000000
        /*08fc*/ 	.short	0x010a
        /*08fe*/ 	.byte	0x05
	.zero		1


	//   ....[129]....
        /*0900*/ 	.word	0x00004460
        /*0904*/ 	.word	0x000000ff
        /*0908*/ 	.word	0x00000000
        /*090c*/ 	.short	0x010a
        /*090e*/ 	.byte	0x05
	.zero		1


	//   ....[130]....
        /*0910*/ 	.word	0x000044f0
        /*0914*/ 	.word	0x000000ff
        /*0918*/ 	.word	0x00000000
        /*091c*/ 	.short	0x010a
        /*091e*/ 	.byte	0x05
	.zero		1


	//   ....[131]....
        /*0920*/ 	.word	0x00004580
        /*0924*/ 	.word	0x000000ff
        /*0928*/ 	.word	0x00000000
        /*092c*/ 	.short	0x010a
        /*092e*/ 	.byte	0x07
	.zero		1


	//   ....[132]....
        /*0930*/ 	.word	0x000049b0
        /*0934*/ 	.word	0x00000000
        /*0938*/ 	.word	0x000001e0
        /*093c*/ 	.short	0x010a
        /*093e*/ 	.byte	0xff
	.zero		1


	//   ....[133]....
        /*0940*/ 	.word	0x00004a70
        /*0944*/ 	.word	0x00000000
        /*0948*/ 	.word	0x00000000
        /*094c*/ 	.short	0x0101
        /*094e*/ 	.byte	0xff
	.zero		1


	//   ....[134]....
        /*0950*/ 	.word	0x00004d90
        /*0954*/ 	.word	0x000000ff
        /*0958*/ 	.word	0x000001d8
        /*095c*/ 	.short	0x010a
        /*095e*/ 	.byte	0x07
	.zero		1


	//   ....[135]....
        /*0960*/ 	.word	0x00004fb0
        /*0964*/ 	.word	0x000000ff
        /*0968*/ 	.word	0x000001b8
        /*096c*/ 	.short	0x010a
        /*096e*/ 	.byte	0x0f
	.zero		1


	//   ....[136]....
        /*0970*/ 	.word	0x000051b0
        /*0974*/ 	.word	0x000000ff
        /*0978*/ 	.word	0x000001a0
        /*097c*/ 	.short	0x010b
        /*097e*/ 	.byte	0x0f
	.zero		1


	//   ....[137]....
        /*0980*/ 	.word	0x00005200
        /*0984*/ 	.word	0x000000ff
        /*0988*/ 	.word	0x00000000
        /*098c*/ 	.short	0x0101
        /*098e*/ 	.byte	0x10
	.zero		1


	//   ....[138]....
        /*0990*/ 	.word	0x00005240
        /*0994*/ 	.word	0x000000ff
        /*0998*/ 	.word	0x000001b8
        /*099c*/ 	.short	0x010a
        /*099e*/ 	.byte	0x0d
	.zero		1


	//   ....[139]....
        /*09a0*/ 	.word	0x00005480
        /*09a4*/ 	.word	0x000000ff
        /*09a8*/ 	.word	0x000001a0
        /*09ac*/ 	.short	0x010b
        /*09ae*/ 	.byte	0x0d
	.zero		1


	//   ....[140]....
        /*09b0*/ 	.word	0x000054f0
        /*09b4*/ 	.word	0x000000ff
        /*09b8*/ 	.word	0x00000000
        /*09bc*/ 	.short	0x0101
        /*09be*/ 	.byte	0x0f
	.zero		1


	//   ....[141]....
        /*09c0*/ 	.word	0x00005540
        /*09c4*/ 	.word	0x000000ff
        /*09c8*/ 	.word	0x00000000
        /*09cc*/ 	.short	0x010a
        /*09ce*/ 	.byte	0x04
	.zero		1


	//   ....[142]....
        /*09d0*/ 	.word	0x000055d0
        /*09d4*/ 	.word	0x000000ff
        /*09d8*/ 	.word	0x00000000
        /*09dc*/ 	.short	0x010a
        /*09de*/ 	.byte	0x04
	.zero		1


	//   ....[143]....
        /*09e0*/ 	.word	0x00005670
        /*09e4*/ 	.word	0x00000000
        /*09e8*/ 	.word	0x00000000
        /*09ec*/ 	.short	0x010a
        /*09ee*/ 	.byte	0xff
	.zero		1


	//   ....[144]....
        /*09f0*/ 	.word	0x000059e0
        /*09f4*/ 	.word	0x00000000
        /*09f8*/ 	.word	0x000001e0
        /*09fc*/ 	.short	0x010a
        /*09fe*/ 	.byte	0xff
	.zero		1


	//   ....[145]....
        /*0a00*/ 	.word	0x00005af0
        /*0a04*/ 	.word	0x00000000
        /*0a08*/ 	.word	0x00000000
        /*0a0c*/ 	.short	0x0101
        /*0a0e*/ 	.byte	0xff
	.zero		1


	//   ....[146]....
        /*0a10*/ 	.word	0x00006500
        /*0a14*/ 	.word	0x00000002
        /*0a18*/ 	.word	0x000001a0
        /*0a1c*/ 	.short	0x010a
        /*0a1e*/ 	.byte	0xff
	.zero		1


	//   ....[147]....
        /*0a20*/ 	.word	0x00006540
        /*0a24*/ 	.word	0x0000002c
        /*0a28*/ 	.word	0x00000200
        /*0a2c*/ 	.short	0x010a
        /*0a2e*/ 	.byte	0xff
	.zero		1


	//   ....[148]....
        /*0a30*/ 	.word	0x00006630
        /*0a34*/ 	.word	0x00000002
        /*0a38*/ 	.word	0x000001a0
        /*0a3c*/ 	.short	0x010a
        /*0a3e*/ 	.byte	0xff
	.zero		1


	//   ....[149]....
        /*0a40*/ 	.word	0x000067c0
        /*0a44*/ 	.word	0x0000002c
        /*0a48*/ 	.word	0x00000200
        /*0a4c*/ 	.short	0x010a
        /*0a4e*/ 	.byte	0xff
	.zero		1


	//   ....[150]....
        /*0a50*/ 	.word	0x00006f80
        /*0a54*/ 	.word	0x00000000
        /*0a58*/ 	.word	0x00000000
        /*0a5c*/ 	.short	0x0101
        /*0a5e*/ 	.byte	0xff
	.zero		1


	//   ....[151]....
        /*0a60*/ 	.word	0x00006f90
        /*0a64*/ 	.word	0x00000002
        /*0a68*/ 	.word	0x000001a0
        /*0a6c*/ 	.short	0x010a
        /*0a6e*/ 	.byte	0xff
	.zero		1


	//   ....[152]....
        /*0a70*/ 	.word	0x00007050
        /*0a74*/ 	.word	0x00000002
        /*0a78*/ 	.word	0x000001a0
        /*0a7c*/ 	.short	0x010a
        /*0a7e*/ 	.byte	0xff
	.zero		1


	//   ....[153]....
        /*0a80*/ 	.word	0x00007380
        /*0a84*/ 	.word	0x000000ff
        /*0a88*/ 	.word	0x00000000
        /*0a8c*/ 	.short	0x0101
        /*0a8e*/ 	.byte	0x05
	.zero		1


	//   ....[154]....
        /*0a90*/ 	.word	0x00007940
        /*0a94*/ 	.word	0x00000000
        /*0a98*/ 	.word	0x00000000
        /*0a9c*/ 	.short	0x0101
        /*0a9e*/ 	.byte	0xff
	.zero		1


	//   ....[155]....
        /*0aa0*/ 	.word	0x00007bb0
        /*0aa4*/ 	.word	0x000000ff
        /*0aa8*/ 	.word	0x00000000
        /*0aac*/ 	.short	0x0101
        /*0aae*/ 	.byte	0x04
	.zero		1


	//   ....[156]....
        /*0ab0*/ 	.word	0x00007bd0
        /*0ab4*/ 	.word	0x00000002
        /*0ab8*/ 	.word	0x00000250
        /*0abc*/ 	.short	0x010a
        /*0abe*/ 	.byte	0xff
	.zero		1


	//   ....[157]....
        /*0ac0*/ 	.word	0x00007c30
        /*0ac4*/ 	.word	0x00000002
        /*0ac8*/ 	.word	0x000000d0
        /*0acc*/ 	.short	0x010a
        /*0ace*/ 	.byte	0xff
	.zero		1


	//   ....[158]....
        /*0ad0*/ 	.word	0x00007c90
        /*0ad4*/ 	.word	0x00000002
        /*0ad8*/ 	.word	0x000000d0
        /*0adc*/ 	.short	0x010a
        /*0ade*/ 	.byte	0xff
	.zero		1


	//   ....[159]....
        /*0ae0*/ 	.word	0x00007ce0
        /*0ae4*/ 	.word	0x00000002
        /*0ae8*/ 	.word	0x000001e0
        /*0aec*/ 	.short	0x010a
        /*0aee*/ 	.byte	0xff
	.zero		1


	//   ....[160]....
        /*0af0*/ 	.word	0x00007d40
        /*0af4*/ 	.word	0x00000000
        /*0af8*/ 	.word	0x00000000
        /*0afc*/ 	.short	0x010a
        /*0afe*/ 	.byte	0xff
	.zero		1


	//   ....[161]....
        /*0b00*/ 	.word	0x00007da0
        /*0b04*/ 	.word	0x00000000
        /*0b08*/ 	.word	0x00000000
        /*0b0c*/ 	.short	0x010a
        /*0b0e*/ 	.byte	0xff
	.zero		1


	//   ....[162]....
        /*0b10*/ 	.word	0x00007e00
        /*0b14*/ 	.word	0x00000000
        /*0b18*/ 	.word	0x00000000
        /*0b1c*/ 	.short	0x010a
        /*0b1e*/ 	.byte	0xff
	.zero		1


	//   ....[163]....
        /*0b20*/ 	.word	0x00007e60
        /*0b24*/ 	.word	0x00000000
        /*0b28*/ 	.word	0x00000000
        /*0b2c*/ 	.short	0x010a
        /*0b2e*/ 	.byte	0xff
	.zero		1


	//   ....[164]....
        /*0b30*/ 	.word	0x00007ec0
        /*0b34*/ 	.word	0x00000000
        /*0b38*/ 	.word	0x00000000
        /*0b3c*/ 	.short	0x010a
        /*0b3e*/ 	.byte	0xff
	.zero		1


	//   ....[165]....
        /*0b40*/ 	.word	0x00007f20
        /*0b44*/ 	.word	0x00000000
        /*0b48*/ 	.word	0x00000000
        /*0b4c*/ 	.short	0x010a
        /*0b4e*/ 	.byte	0xff
	.zero		1


	//   ....[166]....
        /*0b50*/ 	.word	0x00007f80
        /*0b54*/ 	.word	0x00000000
        /*0b58*/ 	.word	0x00000000
        /*0b5c*/ 	.short	0x010a
        /*0b5e*/ 	.byte	0xff
	.zero		1


	//   ....[167]....
        /*0b60*/ 	.word	0x00007fe0
        /*0b64*/ 	.word	0x00000000
        /*0b68*/ 	.word	0x00000000
        /*0b6c*/ 	.short	0x010a
        /*0b6e*/ 	.byte	0xff
	.zero		1


	//   ....[168]....
        /*0b70*/ 	.word	0x00008040
        /*0b74*/ 	.word	0x00000000
        /*0b78*/ 	.word	0x00000000
        /*0b7c*/ 	.short	0x010a
        /*0b7e*/ 	.byte	0xff
	.zero		1


	//   ....[169]....
        /*0b80*/ 	.word	0x000080a0
        /*0b84*/ 	.word	0x00000000
        /*0b88*/ 	.word	0x00000000
        /*0b8c*/ 	.short	0x010a
        /*0b8e*/ 	.byte	0xff
	.zero		1


	//   ....[170]....
        /*0b90*/ 	.word	0x00008100
        /*0b94*/ 	.word	0x00000000
        /*0b98*/ 	.word	0x00000000
        /*0b9c*/ 	.short	0x010a
        /*0b9e*/ 	.byte	0xff
	.zero		1


	//   ....[171]....
        /*0ba0*/ 	.word	0x00008160
        /*0ba4*/ 	.word	0x00000000
        /*0ba8*/ 	.word	0x00000000
        /*0bac*/ 	.short	0x010a
        /*0bae*/ 	.byte	0xff
	.zero		1


	//   ....[172]....
        /*0bb0*/ 	.word	0x000081c0
        /*0bb4*/ 	.word	0x00000000
        /*0bb8*/ 	.word	0x00000000
        /*0bbc*/ 	.short	0x010a
        /*0bbe*/ 	.byte	0xff
	.zero		1


	//   ....[173]....
        /*0bc0*/ 	.word	0x00008220
        /*0bc4*/ 	.word	0x00000000
        /*0bc8*/ 	.word	0x00000000
        /*0bcc*/ 	.short	0x010a
        /*0bce*/ 	.byte	0xff
	.zero		1


	//   ....[174]....
        /*0bd0*/ 	.word	0x00008280
        /*0bd4*/ 	.word	0x00000000
        /*0bd8*/ 	.word	0x00000000
        /*0bdc*/ 	.short	0x010a
        /*0bde*/ 	.byte	0xff
	.zero		1


	//   ....[175]....
        /*0be0*/ 	.word	0x000082e0
        /*0be4*/ 	.word	0x00000000
        /*0be8*/ 	.word	0x00000000
        /*0bec*/ 	.short	0x010a
        /*0bee*/ 	.byte	0xff
	.zero		1


	//   ....[176]....
        /*0bf0*/ 	.word	0x00008340
        /*0bf4*/ 	.word	0x00000000
        /*0bf8*/ 	.word	0x00000000
        /*0bfc*/ 	.short	0x010a
        /*0bfe*/ 	.byte	0xff
	.zero		1


	//   ....[177]....
        /*0c00*/ 	.word	0x000083a0
        /*0c04*/ 	.word	0x00000000
        /*0c08*/ 	.word	0x00000000
        /*0c0c*/ 	.short	0x010a
        /*0c0e*/ 	.byte	0xff
	.zero		1


	//   ....[178]....
        /*0c10*/ 	.word	0x00008400
        /*0c14*/ 	.word	0x00000000
        /*0c18*/ 	.word	0x00000000
        /*0c1c*/ 	.short	0x010a
        /*0c1e*/ 	.byte	0xff
	.zero		1


	//   ....[179]....
        /*0c20*/ 	.word	0x00008460
        /*0c24*/ 	.word	0x00000000
        /*0c28*/ 	.word	0x00000000
        /*0c2c*/ 	.short	0x010a
        /*0c2e*/ 	.byte	0xff
	.zero		1


	//   ....[180]....
        /*0c30*/ 	.word	0x000084c0
        /*0c34*/ 	.word	0x00000000
        /*0c38*/ 	.word	0x00000000
        /*0c3c*/ 	.short	0x010a
        /*0c3e*/ 	.byte	0xff
	.zero		1


	//   ....[181]....
        /*0c40*/ 	.word	0x00008520
        /*0c44*/ 	.word	0x00000000
        /*0c48*/ 	.word	0x00000000
        /*0c4c*/ 	.short	0x010a
        /*0c4e*/ 	.byte	0xff
	.zero		1


	//   ....[182]....
        /*0c50*/ 	.word	0x00008580
        /*0c54*/ 	.word	0x00000000
        /*0c58*/ 	.word	0x00000000
        /*0c5c*/ 	.short	0x010a
        /*0c5e*/ 	.byte	0xff
	.zero		1


	//   ....[183]....
        /*0c60*/ 	.word	0x000085e0
        /*0c64*/ 	.word	0x00000000
        /*0c68*/ 	.word	0x00000000
        /*0c6c*/ 	.short	0x010a
        /*0c6e*/ 	.byte	0xff
	.zero		1


	//   ....[184]....
        /*0c70*/ 	.word	0x00008640
        /*0c74*/ 	.word	0x00000000
        /*0c78*/ 	.word	0x00000000
        /*0c7c*/ 	.short	0x010a
        /*0c7e*/ 	.byte	0xff
	.zero		1


	//   ....[185]....
        /*0c80*/ 	.word	0x00008690
        /*0c84*/ 	.word	0x00000000
        /*0c88*/ 	.word	0x00000240
        /*0c8c*/ 	.short	0x010a
        /*0c8e*/ 	.byte	0xff
	.zero		1


	//   ....[186]....
        /*0c90*/ 	.word	0x000086f0
        /*0c94*/ 	.word	0x00000000
        /*0c98*/ 	.word	0x000001f0
        /*0c9c*/ 	.short	0x010a
        /*0c9e*/ 	.byte	0xff
	.zero		1


	//   ....[187]....
        /*0ca0*/ 	.word	0x00008740
        /*0ca4*/ 	.word	0x00000000
        /*0ca8*/ 	.word	0x000001e0
        /*0cac*/ 	.short	0x010a
        /*0cae*/ 	.byte	0xff
	.zero		1


	//   ....[188]....
        /*0cb0*/ 	.word	0x000087a0
        /*0cb4*/ 	.word	0x00000000
        /*0cb8*/ 	.word	0x000001f0
        /*0cbc*/ 	.short	0x010a
        /*0cbe*/ 	.byte	0xff
	.zero		1


	//   ....[189]....
        /*0cc0*/ 	.word	0x000087f0
        /*0cc4*/ 	.word	0x00000000
        /*0cc8*/ 	.word	0x000001e0
        /*0ccc*/ 	.short	0x010a
        /*0cce*/ 	.byte	0xff
	.zero		1


	//   ....[190]....
        /*0cd0*/ 	.word	0x00008850
        /*0cd4*/ 	.word	0x00000002
        /*0cd8*/ 	.word	0x00000220
        /*0cdc*/ 	.short	0x010a
        /*0cde*/ 	.byte	0xff
	.zero		1


	//   ....[191]....
        /*0ce0*/ 	.word	0x000088b0
        /*0ce4*/ 	.word	0x00000000
        /*0ce8*/ 	.word	0x00000000
        /*0cec*/ 	.short	0x010a
        /*0cee*/ 	.byte	0xff
	.zero		1


	//   ....[192]....
        /*0cf0*/ 	.word	0x00008910
        /*0cf4*/ 	.word	0x00000000
        /*0cf8*/ 	.word	0x00000000
        /*0cfc*/ 	.short	0x010a
        /*0cfe*/ 	.byte	0xff
	.zero		1


	//   ....[193]....
        /*0d00*/ 	.word	0x00008970
        /*0d04*/ 	.word	0x00000000
        /*0d08*/ 	.word	0x00000000
        /*0d0c*/ 	.short	0x010a
        /*0d0e*/ 	.byte	0xff
	.zero		1


	//   ....[194]....
        /*0d10*/ 	.word	0x000089d0
        /*0d14*/ 	.word	0x00000000
        /*0d18*/ 	.word	0x00000000
        /*0d1c*/ 	.short	0x010a
        /*0d1e*/ 	.byte	0xff
	.zero		1


	//   ....[195]....
        /*0d20*/ 	.word	0x00008a30
        /*0d24*/ 	.word	0x00000000
        /*0d28*/ 	.word	0x00000000
        /*0d2c*/ 	.short	0x010a
        /*0d2e*/ 	.byte	0xff
	.zero		1


	//   ....[196]....
        /*0d30*/ 	.word	0x00008a80
        /*0d34*/ 	.word	0x00000000
        /*0d38*/ 	.word	0x000001e0
        /*0d3c*/ 	.short	0x010a
        /*0d3e*/ 	.byte	0xff
	.zero		1


	//   ....[197]....
        /*0d40*/ 	.word	0x00008ae0
        /*0d44*/ 	.word	0x00000000
        /*0d48*/ 	.word	0x000001d8
        /*0d4c*/ 	.short	0x010a
        /*0d4e*/ 	.byte	0xff
	.zero		1


	//   ....[198]....
        /*0d50*/ 	.word	0x00008b40
        /*0d54*/ 	.word	0x00000000
        /*0d58*/ 	.word	0x000001b8
        /*0d5c*/ 	.short	0x010a
        /*0d5e*/ 	.byte	0xff
	.zero		1


	//   ....[199]....
        /*0d60*/ 	.word	0x00008ba0
        /*0d64*/ 	.word	0x00000000
        /*0d68*/ 	.word	0x000001b8
        /*0d6c*/ 	.short	0x010a
        /*0d6e*/ 	.byte	0xff
	.zero		1


	//   ....[200]....
        /*0d70*/ 	.word	0x00008c00
        /*0d74*/ 	.word	0x00000000
        /*0d78*/ 	.word	0x00000000
        /*0d7c*/ 	.short	0x010a
        /*0d7e*/ 	.byte	0xff
	.zero		1


	//   ....[201]....
        /*0d80*/ 	.word	0x00008c60
        /*0d84*/ 	.word	0x00000000
        /*0d88*/ 	.word	0x00000000
        /*0d8c*/ 	.short	0x010a
        /*0d8e*/ 	.byte	0xff
	.zero		1


	//   ....[202]....
        /*0d90*/ 	.word	0x00008cb0
        /*0d94*/ 	.word	0x00000000
        /*0d98*/ 	.word	0x000001e0
        /*0d9c*/ 	.short	0x010a
        /*0d9e*/ 	.byte	0xff
	.zero		1


	//   ....[203]....
        /*0da0*/ 	.word	0x00008d00
        /*0da4*/ 	.word	0x00000002
        /*0da8*/ 	.word	0x000001a0
        /*0dac*/ 	.short	0x010a
        /*0dae*/ 	.byte	0xff
	.zero		1


	//   ....[204]....
        /*0db0*/ 	.word	0x00008d50
        /*0db4*/ 	.word	0x0000002c
        /*0db8*/ 	.word	0x00000200
        /*0dbc*/ 	.short	0x010a
        /*0dbe*/ 	.byte	0xff
	.zero		1


	//   ....[205]....
        /*0dc0*/ 	.word	0x00008da0
        /*0dc4*/ 	.word	0x00000002
        /*0dc8*/ 	.word	0x000001a0
        /*0dcc*/ 	.short	0x010a
        /*0dce*/ 	.byte	0xff
	.zero		1


	//----- nvinfo : EIATTR_NUM_MBARRIERS
	.align		4
.L_47:
        /*0dd0*/ 	.byte	0x03, 0x38
        /*0dd2*/ 	.short	0x004c


	//----- nvinfo : EIATTR_EXIT_INSTR_OFFSETS
	.align		4
        /*0dd4*/ 	.byte	0x04, 0x1c
        /*0dd6*/ 	.short	(.L_49 - .L_48)


	//   ....[0]....
.L_48:
        /*0dd8*/ 	.word	0x00003410


	//   ....[1]....
        /*0ddc*/ 	.word	0x00003900


	//   ....[2]....
        /*0de0*/ 	.word	0x00003960


	//   ....[3]....
        /*0de4*/ 	.word	0x000047e0


	//   ....[4]....
        /*0de8*/ 	.word	0x000056a0


	//   ....[5]....
        /*0dec*/ 	.word	0x000056e0


	//   ....[6]....
        /*0df0*/ 	.word	0x00007aa0


	//   ....[7]....
        /*0df4*/ 	.word	0x00007b20


	//   ....[8]....
        /*0df8*/ 	.word	0x00007b50


	//   ....[9]....
        /*0dfc*/ 	.word	0x00007bc0


	//----- nvinfo : EIATTR_MAX_THREADS
	.align		4
.L_49:
        /*0e00*/ 	.byte	0x04, 0x05
        /*0e02*/ 	.short	(.L_51 - .L_50)
.L_50:
        /*0e04*/ 	.word	0x00000100
        /*0e08*/ 	.word	0x00000001
        /*0e0c*/ 	.word	0x00000001


	//----- nvinfo : EIATTR_CRS_STACK_SIZE
	.align		4
.L_51:
        /*0e10*/ 	.byte	0x04, 0x1e
        /*0e12*/ 	.short	(.L_53 - .L_52)
.L_52:
        /*0e14*/ 	.word	0x00000000


	//----- nvinfo : EIATTR_CBANK_PARAM_SIZE
	.align		4
.L_53:
        /*0e18*/ 	.byte	0x03, 0x19
        /*0e1a*/ 	.short	0x0800


	//----- nvinfo : EIATTR_PARAM_CBANK
	.align		4
        /*0e1c*/ 	.byte	0x04, 0x0a
        /*0e1e*/ 	.short	(.L_55 - .L_54)
	.align		4
.L_54:
        /*0e20*/ 	.word	index@(.nv.constant0._ZN7cutlass13device_kernelINS_4gemm6kernel13GemmUniversalIN4cute5tupleIJiiiiEEENS1_10collective13CollectiveMmaINS1_35MainloopSm100TmaUmmaWarpSpecializedILi26ELi2ELi4ENS5_IJNS4_1CILi1EEESB_SB_EEEEENS5_IJNSA_ILi64EEESE_NSA_ILi32EEEEEENS_6half_tENS5_IJlSB_lEEESH_SI_NS4_8TiledMMAINS4_8MMA_AtomIJNS4_20SM100_MMA_F16BF16_SSISH_SH_fLi64ELi64ELNS4_4UMMA5MajorE0ELSN_0ELNSM_7ScaleInE0ELSO_0EEEEEENS4_6LayoutISC_NS5_IJNSA_ILi0EEESS_SS_EEEEENS5_IJNS4_10UnderscoreESV_SV_EEEEENS4_13SM90_TMA_LOADENS4_14ComposedLayoutINS4_7SwizzleILi2ELi4ELi3EEENS4_18smem_ptr_flag_bitsILi16EEENSR_INS5_IJNSA_ILi8EEESF_EEENS5_IJSF_SB_EEEEEEEvNS4_8identityESY_S18_vS19_EENS_8epilogue10collective18CollectiveEpilogueINS1B_23Sm100TmaWarpSpecializedILi3ELi2ELi16ELb1ELb0EEEJSG_NS5_IJNSR_ISE_SB_EENSR_ISF_SB_EEEEESH_SI_SH_SI_NS1B_6fusion15FusionCallbacksIS1F_NS1J_17LinearCombinationISH_fSH_fLNS_15FloatRoundStyleE2EEESG_S1I_JEEENS4_5SM1004TMEM4LOAD26SM100_TMEM_LOAD_16dp256b4xESY_S18_NS4_17SM75_U32x4_LDSM_NENS4_14SM90_TMA_STOREES18_NS4_17SM90_U32x4_STSM_NENS4_39AutoVectorizingCopyWithAssumedAlignmentILi128EEEEEEvvEEEEvNT_6ParamsE)
        /*0e24*/ 	.short	0x0380
        /*0e26*/ 	.short	0x0800


	//----- nvinfo : EIATTR_SW_WAR
	.align		4
.L_55:
        /*0e28*/ 	.byte	0x04, 0x36
        /*0e2a*/ 	.short	(.L_57 - .L_56)
.L_56:
        /*0e2c*/ 	.word	0x00000008
.L_57:


//--------------------- .nv.callgraph             --------------------------
	.section	.nv.callgraph,"",@"SHT_CUDA_CALLGRAPH"
	.align	4
	.sectionentsize	8
	.align		4
        /*0000*/ 	.word	0x00000000
	.align		4
        /*0004*/ 	.word	0xffffffff
	.align		4
        /*0008*/ 	.word	index@(_ZN7cutlass13device_kernelINS_4gemm6kernel13GemmUniversalIN4cute5tupleIJiiiiEEENS1_10collective13CollectiveMmaINS1_35MainloopSm100TmaUmmaWarpSpecializedILi26ELi2ELi4ENS5_IJNS4_1CILi1EEESB_SB_EEEEENS5_IJNSA_ILi64EEESE_NSA_ILi32EEEEEENS_6half_tENS5_IJlSB_lEEESH_SI_NS4_8TiledMMAINS4_8MMA_AtomIJNS4_20SM100_MMA_F16BF16_SSISH_SH_fLi64ELi64ELNS4_4UMMA5MajorE0ELSN_0ELNSM_7ScaleInE0ELSO_0EEEEEENS4_6LayoutISC_NS5_IJNSA_ILi0EEESS_SS_EEEEENS5_IJNS4_10UnderscoreESV_SV_EEEEENS4_13SM90_TMA_LOADENS4_14ComposedLayoutINS4_7SwizzleILi2ELi4ELi3EEENS4_18smem_ptr_flag_bitsILi16EEENSR_INS5_IJNSA_ILi8EEESF_EEENS5_IJSF_SB_EEEEEEEvNS4_8identityESY_S18_vS19_EENS_8epilogue10collective18CollectiveEpilogueINS1B_23Sm100TmaWarpSpecializedILi3ELi2ELi16ELb1ELb0EEEJSG_NS5_IJNSR_ISE_SB_EENSR_ISF_SB_EEEEESH_SI_SH_SI_NS1B_6fusion15FusionCallbacksIS1F_NS1J_17LinearCombinationISH_fSH_fLNS_15FloatRoundStyleE2EEESG_S1I_JEEENS4_5SM1004TMEM4LOAD26SM100_TMEM_LOAD_16dp256b4xESY_S18_NS4_17SM75_U32x4_LDSM_NENS4_14SM90_TMA_STOREES18_NS4_17SM90_U32x4_STSM_NENS4_39AutoVectorizingCopyWithAssumedAlignmentILi128EEEEEEvvEEEEvNT_6ParamsE)
	.align		4
        /*000c*/ 	.word	index@(__assertfail)
	.align		4
        /*0010*/ 	.word	0x00000000
	.align		4
        /*0014*/ 	.word	0xfffffffe
	.align		4
        /*0018*/ 	.word	0x00000000
	.align		4
        /*001c*/ 	.word	0xfffffffd
	.align		4
        /*0020*/ 	.word	0x00000000
	.align		4
        /*0024*/ 	.word	0xfffffffc


//--------------------- .nv.constant4             --------------------------
	.section	.nv.constant4,"a",@progbits
	.align	8
	.align		8
.nv.constant4:
        /*0000*/ 	.dword	__assertfail
	.align		8
        /*0008*/ 	.dword	__unnamed_1
	.align		8
        /*0010*/ 	.dword	__unnamed_2
	.align		8
        /*0018*/ 	.dword	_ZN40_INTERNAL_bfaf4c32_4_k_cu_60f487c7_238814cuda3std3__45__cpo5beginE
	.align		8
        /*0020*/ 	.dword	_ZN40_INTERNAL_bfaf4c32_4_k_cu_60f487c7_238814cuda3std3__45__cpo3endE
	.align		8
        /*0028*/ 	.dword	_ZN40_INTERNAL_bfaf4c32_4_k_cu_60f487c7_238814cuda3std3__45__cpo6cbeginE
	.align		8
        /*0030*/ 	.dword	_ZN40_INTERNAL_bfaf4c32_4_k_cu_60f487c7_238814cuda3std3__45__cpo4cendE
	.align		8
        /*0038*/ 	.dword	_ZN40_INTERNAL_bfaf4c32_4_k_cu_60f487c7_238814cuda3std3__442_GLOBAL__N__bfaf4c32_4_k_cu_60f487c7_238816ignoreE
	.align		8
        /*0040*/ 	.dword	_ZN40_INTERNAL_bfaf4c32_4_k_cu_60f487c7_238814cuda3std3__419piecewise_constructE
	.align		8
        /*0048*/ 	.dword	_ZN40_INTERNAL_bfaf4c32_4_k_cu_60f487c7_238814cuda3std3__48in_placeE
	.align		8
        /*0050*/ 	.dword	_ZN40_INTERNAL_bfaf4c32_4_k_cu_60f487c7_238814cuda3std6ranges3__45__cpo4swapE
	.align		8
        /*0058*/ 	.dword	_ZN40_INTERNAL_bfaf4c32_4_k_cu_60f487c7_238814cuda3std6ranges3__45__cpo9iter_moveE
	.align		8
        /*0060*/ 	.dword	_ZN40_INTERNAL_bfaf4c32_4_k_cu_60f487c7_238814cute7productE
	.align		8
        /*0068*/ 	.dword	_ZN40_INTERNAL_bfaf4c32_4_k_cu_60f487c7_238814cute1_E
	.align		8
        /*0070*/ 	.dword	$str$25
	.align		8
        /*0078*/ 	.dword	$str$26
	.align		8
        /*0080*/ 	.dword	$str$27
	.align		8
        /*0088*/ 	.dword	$str$28


//--------------------- .text._ZN7cutlass13device_kernelINS_4gemm6kernel13GemmUniversalIN4cute5tupleIJiiiiEEENS1_10collective13CollectiveMmaINS1_35MainloopSm100TmaUmmaWarpSpecializedILi26ELi2ELi4ENS5_IJNS4_1CILi1EEESB_SB_EEEEENS5_IJNSA_ILi64EEESE_NSA_ILi32EEEEEENS_6half_tENS5_IJlSB_lEEESH_SI_NS4_8TiledMMAINS4_8MMA_AtomIJNS4_20SM100_MMA_F16BF16_SSISH_SH_fLi64ELi64ELNS4_4UMMA5MajorE0ELSN_0ELNSM_7ScaleInE0ELSO_0EEEEEENS4_6LayoutISC_NS5_IJNSA_ILi0EEESS_SS_EEEEENS5_IJNS4_10UnderscoreESV_SV_EEEEENS4_13SM90_TMA_LOADENS4_14ComposedLayoutINS4_7SwizzleILi2ELi4ELi3EEENS4_18smem_ptr_flag_bitsILi16EEENSR_INS5_IJNSA_ILi8EEESF_EEENS5_IJSF_SB_EEEEEEEvNS4_8identityESY_S18_vS19_EENS_8epilogue10collective18CollectiveEpilogueINS1B_23Sm100TmaWarpSpecializedILi3ELi2ELi16ELb1ELb0EEEJSG_NS5_IJNSR_ISE_SB_EENSR_ISF_SB_EEEEESH_SI_SH_SI_NS1B_6fusion15FusionCallbacksIS1F_NS1J_17LinearCombinationISH_fSH_fLNS_15FloatRoundStyleE2EEESG_S1I_JEEENS4_5SM1004TMEM4LOAD26SM100_TMEM_LOAD_16dp256b4xESY_S18_NS4_17SM75_U32x4_LDSM_NENS4_14SM90_TMA_STOREES18_NS4_17SM90_U32x4_STSM_NENS4_39AutoVectorizingCopyWithAssumedAlignmentILi128EEEEEEvvEEEEvNT_6ParamsE --------------------------
	.section	.text._ZN7cutlass13device_kernelINS_4gemm6kernel13GemmUniversalIN4cute5tupleIJiiiiEEENS1_10collective13CollectiveMmaINS1_35MainloopSm100TmaUmmaWarpSpecializedILi26ELi2ELi4ENS5_IJNS4_1CILi1EEESB_SB_EEEEENS5_IJNSA_ILi64EEESE_NSA_ILi32EEEEEENS_6half_tENS5_IJlSB_lEEESH_SI_NS4_8TiledMMAINS4_8MMA_AtomIJNS4_20SM100_MMA_F16BF16_SSISH_SH_fLi64ELi64ELNS4_4UMMA5MajorE0ELSN_0ELNSM_7ScaleInE0ELSO_0EEEEEENS4_6LayoutISC_NS5_IJNSA_ILi0EEESS_SS_EEEEENS5_IJNS4_10UnderscoreESV_SV_EEEEENS4_13SM90_TMA_LOADENS4_14ComposedLayoutINS4_7SwizzleILi2ELi4ELi3EEENS4_18smem_ptr_flag_bitsILi16EEENSR_INS5_IJNSA_ILi8EEESF_EEENS5_IJSF_SB_EEEEEEEvNS4_8identityESY_S18_vS19_EENS_8epilogue10collective18CollectiveEpilogueINS1B_23Sm100TmaWarpSpecializedILi3ELi2ELi16ELb1ELb0EEEJSG_NS5_IJNSR_ISE_SB_EENSR_ISF_SB_EEEEESH_SI_SH_SI_NS1B_6fusion15FusionCallbacksIS1F_NS1J_17LinearCombinationISH_fSH_fLNS_15FloatRoundStyleE2EEESG_S1I_JEEENS4_5SM1004TMEM4LOAD26SM100_TMEM_LOAD_16dp256b4xESY_S18_NS4_17SM75_U32x4_LDSM_NENS4_14SM90_TMA_STOREES18_NS4_17SM90_U32x4_STSM_NENS4_39AutoVectorizingCopyWithAssumedAlignmentILi128EEEEEEvvEEEEvNT_6ParamsE,"ax",@progbits
	.align	128
.text._ZN7cutlass13device_kernelINS_4gemm6kernel13GemmUniversalIN4cute5tupleIJiiiiEEENS1_10collective13CollectiveMmaINS1_35MainloopSm100TmaUmmaWarpSpecializedILi26ELi2ELi4ENS5_IJNS4_1CILi1EEESB_SB_EEEEENS5_IJNSA_ILi64EEESE_NSA_ILi32EEEEEENS_6half_tENS5_IJlSB_lEEESH_SI_NS4_8TiledMMAINS4_8MMA_AtomIJNS4_20SM100_MMA_F16BF16_SSISH_SH_fLi64ELi64ELNS4_4UMMA5MajorE0ELSN_0ELNSM_7ScaleInE0ELSO_0EEEEEENS4_6LayoutISC_NS5_IJNSA_ILi0EEESS_SS_EEEEENS5_IJNS4_10UnderscoreESV_SV_EEEEENS4_13SM90_TMA_LOADENS4_14ComposedLayoutINS4_7SwizzleILi2ELi4ELi3EEENS4_18smem_ptr_flag_bitsILi16EEENSR_INS5_IJNSA_ILi8EEESF_EEENS5_IJSF_SB_EEEEEEEvNS4_8identityESY_S18_vS19_EENS_8epilogue10collective18CollectiveEpilogueINS1B_23Sm100TmaWarpSpecializedILi3ELi2ELi16ELb1ELb0EEEJSG_NS5_IJNSR_ISE_SB_EENSR_ISF_SB_EEEEESH_SI_SH_SI_NS1B_6fusion15FusionCallbacksIS1F_NS1J_17LinearCombinationISH_fSH_fLNS_15FloatRoundStyleE2EEESG_S1I_JEEENS4_5SM1004TMEM4LOAD26SM100_TMEM_LOAD_16dp256b4xESY_S18_NS4_17SM75_U32x4_LDSM_NENS4_14SM90_TMA_STOREES18_NS4_17SM90_U32x4_STSM_NENS4_39AutoVectorizingCopyWithAssumedAlignmentILi128EEEEEEvvEEEEvNT_6ParamsE:
        .type           _ZN7cutlass13device_kernelINS_4gemm6kernel13GemmUniversalIN4cute5tupleIJiiiiEEENS1_10collective13CollectiveMmaINS1_35MainloopSm100TmaUmmaWarpSpecializedILi26ELi2ELi4ENS5_IJNS4_1CILi1EEESB_SB_EEEEENS5_IJNSA_ILi64EEESE_NSA_ILi32EEEEEENS_6half_tENS5_IJlSB_lEEESH_SI_NS4_8TiledMMAINS4_8MMA_AtomIJNS4_20SM100_MMA_F16BF16_SSISH_SH_fLi64ELi64ELNS4_4UMMA5MajorE0ELSN_0ELNSM_7ScaleInE0ELSO_0EEEEEENS4_6LayoutISC_NS5_IJNSA_ILi0EEESS_SS_EEEEENS5_IJNS4_10UnderscoreESV_SV_EEEEENS4_13SM90_TMA_LOADENS4_14ComposedLayoutINS4_7SwizzleILi2ELi4ELi3EEENS4_18smem_ptr_flag_bitsILi16EEENSR_INS5_IJNSA_ILi8EEESF_EEENS5_IJSF_SB_EEEEEEEvNS4_8identityESY_S18_vS19_EENS_8epilogue10collective18CollectiveEpilogueINS1B_23Sm100TmaWarpSpecializedILi3ELi2ELi16ELb1ELb0EEEJSG_NS5_IJNSR_ISE_SB_EENSR_ISF_SB_EEEEESH_SI_SH_SI_NS1B_6fusion15FusionCallbacksIS1F_NS1J_17LinearCombinationISH_fSH_fLNS_15FloatRoundStyleE2EEESG_S1I_JEEENS4_5SM1004TMEM4LOAD26SM100_TMEM_LOAD_16dp256b4xESY_S18_NS4_17SM75_U32x4_LDSM_NENS4_14SM90_TMA_STOREES18_NS4_17SM90_U32x4_STSM_NENS4_39AutoVectorizingCopyWithAssumedAlignmentILi128EEEEEEvvEEEEvNT_6ParamsE,@function
        .size           _ZN7cutlass13device_kernelINS_4gemm6kernel13GemmUniversalIN4cute5tupleIJiiiiEEENS1_10collective13CollectiveMmaINS1_35MainloopSm100TmaUmmaWarpSpecializedILi26ELi2ELi4ENS5_IJNS4_1CILi1EEESB_SB_EEEEENS5_IJNSA_ILi64EEESE_NSA_ILi32EEEEEENS_6half_tENS5_IJlSB_lEEESH_SI_NS4_8TiledMMAINS4_8MMA_AtomIJNS4_20SM100_MMA_F16BF16_SSISH_SH_fLi64ELi64ELNS4_4UMMA5MajorE0ELSN_0ELNSM_7ScaleInE0ELSO_0EEEEEENS4_6LayoutISC_NS5_IJNSA_ILi0EEESS_SS_EEEEENS5_IJNS4_10UnderscoreESV_SV_EEEEENS4_13SM90_TMA_LOADENS4_14ComposedLayoutINS4_7SwizzleILi2ELi4ELi3EEENS4_18smem_ptr_flag_bitsILi16EEENSR_INS5_IJNSA_ILi8EEESF_EEENS5_IJSF_SB_EEEEEEEvNS4_8identityESY_S18_vS19_EENS_8epilogue10collective18CollectiveEpilogueINS1B_23Sm100TmaWarpSpecializedILi3ELi2ELi16ELb1ELb0EEEJSG_NS5_IJNSR_ISE_SB_EENSR_ISF_SB_EEEEESH_SI_SH_SI_NS1B_6fusion15FusionCallbacksIS1F_NS1J_17LinearCombinationISH_fSH_fLNS_15FloatRoundStyleE2EEESG_S1I_JEEENS4_5SM1004TMEM4LOAD26SM100_TMEM_LOAD_16dp256b4xESY_S18_NS4_17SM75_U32x4_LDSM_NENS4_14SM90_TMA_STOREES18_NS4_17SM90_U32x4_STSM_NENS4_39AutoVectorizingCopyWithAssumedAlignmentILi128EEEEEEvvEEEEvNT_6ParamsE,(.L_x_221 - _ZN7cutlass13device_kernelINS_4gemm6kernel13GemmUniversalIN4cute5tupleIJiiiiEEENS1_10collective13CollectiveMmaINS1_35MainloopSm100TmaUmmaWarpSpecializedILi26ELi2ELi4ENS5_IJNS4_1CILi1EEESB_SB_EEEEENS5_IJNSA_ILi64EEESE_NSA_ILi32EEEEEENS_6half_tENS5_IJlSB_lEEESH_SI_NS4_8TiledMMAINS4_8MMA_AtomIJNS4_20SM100_MMA_F16BF16_SSISH_SH_fLi64ELi64ELNS4_4UMMA5MajorE0ELSN_0ELNSM_7ScaleInE0ELSO_0EEEEEENS4_6LayoutISC_NS5_IJNSA_ILi0EEESS_SS_EEEEENS5_IJNS4_10UnderscoreESV_SV_EEEEENS4_13SM90_TMA_LOADENS4_14ComposedLayoutINS4_7SwizzleILi2ELi4ELi3EEENS4_18smem_ptr_flag_bitsILi16EEENSR_INS5_IJNSA_ILi8EEESF_EEENS5_IJSF_SB_EEEEEEEvNS4_8identityESY_S18_vS19_EENS_8epilogue10collective18CollectiveEpilogueINS1B_23Sm100TmaWarpSpecializedILi3ELi2ELi16ELb1ELb0EEEJSG_NS5_IJNSR_ISE_SB_EENSR_ISF_SB_EEEEESH_SI_SH_SI_NS1B_6fusion15FusionCallbacksIS1F_NS1J_17LinearCombinationISH_fSH_fLNS_15FloatRoundStyleE2EEESG_S1I_JEEENS4_5SM1004TMEM4LOAD26SM100_TMEM_LOAD_16dp256b4xESY_S18_NS4_17SM75_U32x4_LDSM_NENS4_14SM90_TMA_STOREES18_NS4_17SM90_U32x4_STSM_NENS4_39AutoVectorizingCopyWithAssumedAlignmentILi128EEEEEEvvEEEEvNT_6ParamsE)
        .other          _ZN7cutlass13device_kernelINS_4gemm6kernel13GemmUniversalIN4cute5tupleIJiiiiEEENS1_10collective13CollectiveMmaINS1_35MainloopSm100TmaUmmaWarpSpecializedILi26ELi2ELi4ENS5_IJNS4_1CILi1EEESB_SB_EEEEENS5_IJNSA_ILi64EEESE_NSA_ILi32EEEEEENS_6half_tENS5_IJlSB_lEEESH_SI_NS4_8TiledMMAINS4_8MMA_AtomIJNS4_20SM100_MMA_F16BF16_SSISH_SH_fLi64ELi64ELNS4_4UMMA5MajorE0ELSN_0ELNSM_7ScaleInE0ELSO_0EEEEEENS4_6LayoutISC_NS5_IJNSA_ILi0EEESS_SS_EEEEENS5_IJNS4_10UnderscoreESV_SV_EEEEENS4_13SM90_TMA_LOADENS4_14ComposedLayoutINS4_7SwizzleILi2ELi4ELi3EEENS4_18smem_ptr_flag_bitsILi16EEENSR_INS5_IJNSA_ILi8EEESF_EEENS5_IJSF_SB_EEEEEEEvNS4_8identityESY_S18_vS19_EENS_8epilogue10collective18CollectiveEpilogueINS1B_23Sm100TmaWarpSpecializedILi3ELi2ELi16ELb1ELb0EEEJSG_NS5_IJNSR_ISE_SB_EENSR_ISF_SB_EEEEESH_SI_SH_SI_NS1B_6fusion15FusionCallbacksIS1F_NS1J_17LinearCombinationISH_fSH_fLNS_15FloatRoundStyleE2EEESG_S1I_JEEENS4_5SM1004TMEM4LOAD26SM100_TMEM_LOAD_16dp256b4xESY_S18_NS4_17SM75_U32x4_LDSM_NENS4_14SM90_TMA_STOREES18_NS4_17SM90_U32x4_STSM_NENS4_39AutoVectorizingCopyWithAssumedAlignmentILi128EEEEEEvvEEEEvNT_6ParamsE,@"STO_CUDA_ENTRY STV_DEFAULT"
_ZN7cutlass13device_kernelINS_4gemm6kernel13GemmUniversalIN4cute5tupleIJiiiiEEENS1_10collective13CollectiveMmaINS1_35MainloopSm100TmaUmmaWarpSpecializedILi26ELi2ELi4ENS5_IJNS4_1CILi1EEESB_SB_EEEEENS5_IJNSA_ILi64EEESE_NSA_ILi32EEEEEENS_6half_tENS5_IJlSB_lEEESH_SI_NS4_8TiledMMAINS4_8MMA_AtomIJNS4_20SM100_MMA_F16BF16_SSISH_SH_fLi64ELi64ELNS4_4UMMA5MajorE0ELSN_0ELNSM_7ScaleInE0ELSO_0EEEEEENS4_6LayoutISC_NS5_IJNSA_ILi0EEESS_SS_EEEEENS5_IJNS4_10UnderscoreESV_SV_EEEEENS4_13SM90_TMA_LOADENS4_14ComposedLayoutINS4_7SwizzleILi2ELi4ELi3EEENS4_18smem_ptr_flag_bitsILi16EEENSR_INS5_IJNSA_ILi8EEESF_EEENS5_IJSF_SB_EEEEEEEvNS4_8identityESY_S18_vS19_EENS_8epilogue10collective18CollectiveEpilogueINS1B_23Sm100TmaWarpSpecializedILi3ELi2ELi16ELb1ELb0EEEJSG_NS5_IJNSR_ISE_SB_EENSR_ISF_SB_EEEEESH_SI_SH_SI_NS1B_6fusion15FusionCallbacksIS1F_NS1J_17LinearCombinationISH_fSH_fLNS_15FloatRoundStyleE2EEESG_S1I_JEEENS4_5SM1004TMEM4LOAD26SM100_TMEM_LOAD_16dp256b4xESY_S18_NS4_17SM75_U32x4_LDSM_NENS4_14SM90_TMA_STOREES18_NS4_17SM90_U32x4_STSM_NENS4_39AutoVectorizingCopyWithAssumedAlignmentILi128EEEEEEvvEEEEvNT_6ParamsE:
[----:B------:R-:W1:Y:S01]  /*0000*/  LDC R1, c[0x0][0x37c] ;  /* 0x0000df00ff017b82 */ /* 0x000e620000000800 */
[----:B------:R-:W2:Y:S01]  /*0010*/  S2R R70, SR_TID.X ;  /* 0x0000000000467919 */ /* 0x000ea20000002100 */
[----:B------:R-:W3:Y:S01]  /*0020*/  LDCU.64 UR4, c[0x0][0x890] ;  /* 0x00011200ff0477ac */ /* 0x000ee20008000a00 */
[----:B------:R-:W-:Y:S02]  /*0030*/  PRMT R60, RZ, 0x7610, R60 ;  /* 0x00007610ff3c7816 */ /* 0x000fe4000000003c */
[----:B------:R-:W-:Y:S01]  /*0040*/  ELECT P5, URZ, PT ;  /* 0x0000000000ff782f */ /* 0x000fe200038a0000 */
[----:B------:R-:W4:Y:S01]  /*0050*/  LDCU.64 UR46, c[0x0][0x358] ;  /* 0x00006b00ff2e77ac */ /* 0x000f220008000a00 */
[----:B---3--:R-:W-:-:S04]  /*0060*/  UISETP.NE.U32.AND UP0, UPT, UR4, URZ, UPT ;  /* 0x000000ff0400728c */ /* 0x008fc8000bf05070 */
[----:B------:R-:W-:Y:S01]  /*0070*/  UISETP.NE.AND.EX UP0, UPT, UR5, URZ, UPT, UP0 ;  /* 0x000000ff0500728c */ /* 0x000fe2000bf05300 */
[----:B--2---:R-:W-:-:S05]  /*0080*/  SHF.R.U32.HI R65, RZ, 0x5, R70 ;  /* 0x00000005ff417819 */ /* 0x004fca0000011646 */
[----:B------:R-:W2:Y:S02]  /*0090*/  SHFL.IDX PT, R0, R65, RZ, 0x1f ;  /* 0x00001fff41007589 */ /* 0x000ea400000e0000 */
[----:B--2---:R-:W-:Y:S01]  /*00a0*/  R2UR UR8, R0 ;  /* 0x00000000000872ca */ /* 0x004fe200000e0000 */
[----:B-1--4-:R-:W-:-:S14]  /*00b0*/  BRA.U UP0, `(.L_x_0) ;  /* 0x00000001002c7547 */ /* 0x012fdc000b800000 */
[----:B------:R-:W1:Y:S02]  /*00c0*/  LDCU.64 UR6, c[0x0][0x888] ;  /* 0x00011100ff0677ac */ /* 0x000e640008000a00 */
[----:B-1----:R-:W-:-:S04]  /*00d0*/  UISETP.NE.U32.AND UP0, UPT, UR6, URZ, UPT ;  /* 0x000000ff0600728c */ /* 0x002fc8000bf05070 */
[----:B------:R-:W-:-:S09]  /*00e0*/  UISETP.NE.AND.EX UP0, UPT, UR7, URZ, UPT, UP0 ;  /* 0x000000ff0700728c */ /* 0x000fd2000bf05300 */
[----:B------:R-:W-:Y:S05]  /*00f0*/  BRA.U !UP0, `(.L_x_1) ;  /* 0x0000000108107547 */ /* 0x000fea000b800000 */
[----:B------:R-:W1:Y:S02]  /*0100*/  LDC.64 R2, c[0x0][0x888] ;  /* 0x00022200ff027b82 */ /* 0x000e640000000a00 */
[----:B-1----:R1:W5:Y:S01]  /*0110*/  LDG.E R35, desc[UR46][R2.64] ;  /* 0x0000002e02237981 */ /* 0x002362000c1e1900 */
[----:B------:R-:W-:Y:S01]  /*0120*/  HFMA2 R60, -RZ, RZ, 0, 5.9604644775390625e-08 ;  /* 0x00000001ff3c7431 */ /* 0x000fe200000001ff */
[----:B------:R-:W-:Y:S05]  /*0130*/  BRA `(.L_x_0) ;  /* 0x00000000000c7947 */ /* 0x000fea0003800000 */
.L_x_1:
[----:B------:R-:W1:Y:S01]  /*0140*/  LDCU UR6, c[0x0][0x880] ;  /* 0x00011000ff0677ac */ /* 0x000e620008000800 */
[----:B------:R-:W-:Y:S01]  /*0150*/  HFMA2 R60, -RZ, RZ, 0, 5.9604644775390625e-08 ;  /* 0x00000001ff3c7431 */ /* 0x000fe200000001ff */
[----:B-1----:R-:W-:-:S07]  /*0160*/  MOV R35, UR6 ;  /* 0x0000000600237c02 */ /* 0x002fce0008000f00 */
.L_x_0:
[----:B------:R-:W2:Y:S02]  /*0170*/  LDCU.64 UR6, c[0x0][0x8b0] ;  /* 0x00011600ff0677ac */ /* 0x000ea40008000a00 */
[----:B--2---:R-:W-:-:S04]  /*0180*/  UISETP.NE.U32.AND UP0, UPT, UR6, URZ, UPT ;  /* 0x000000ff0600728c */ /* 0x004fc8000bf05070 */
[----:B------:R-:W-:-:S09]  /*0190*/  UISETP.NE.AND.EX UP0, UPT, UR7, URZ, UPT, UP0 ;  /* 0x000000ff0700728c */ /* 0x000fd2000bf05300 */
[----:B------:R-:W-:Y:S05]  /*01a0*/  BRA.U UP0, `(.L_x_2) ;  /* 0x0000000100247547 */ /* 0x000fea000b800000 */
[----:B------:R-:W2:Y:S02]  /*01b0*/  LDCU.64 UR6, c[0x0][0x8a8] ;  /* 0x00011500ff0677ac */ /* 0x000ea40008000a00 */
[----:B--2---:R-:W-:-:S04]  /*01c0*/  UISETP.NE.U32.AND UP0, UPT, UR6, URZ, UPT ;  /* 0x000000ff0600728c */ /* 0x004fc8000bf05070 */
[----:B------:R-:W-:-:S09]  /*01d0*/  UISETP.NE.AND.EX UP0, UPT, UR7, URZ, UPT, UP0 ;  /* 0x000000ff0700728c */ /* 0x000fd2000bf05300 */
[----:B------:R-:W-:Y:S05]  /*01e0*/  BRA.U !UP0, `(.L_x_3) ;  /* 0x00000001080c7547 */ /* 0x000fea000b800000 */
[----:B-1----:R-:W1:Y:S02]  /*01f0*/  LDC.64 R2, c[0x0][0x8a8] ;  /* 0x00022a00ff027b82 */ /* 0x002e640000000a00 */
[----:B-1----:R2:W5:Y:S01]  /*0200*/  LDG.E R33, desc[UR46][R2.64] ;  /* 0x0000002e02217981 */ /* 0x002562000c1e1900 */
[----:B------:R-:W-:Y:S05]  /*0210*/  BRA `(.L_x_2) ;  /* 0x0000000000087947 */ /* 0x000fea0003800000 */
.L_x_3:
[----:B------:R-:W2:Y:S02]  /*0220*/  LDCU UR6, c[0x0][0x8a0] ;  /* 0x00011400ff0677ac */ /* 0x000ea40008000800 */
[----:B--2---:R-:W-:Y:S02]  /*0230*/  MOV R33, UR6 ;  /* 0x0000000600217c02 */ /* 0x004fe40008000f00 */
.L_x_2:
[----:B------:R-:W-:Y:S01]  /*0240*/  IMAD.U32 R0, RZ, RZ, UR8 ;  /* 0x00000008ff007e24 */ /* 0x000fe2000f8e00ff */
[----:B------:R-:W-:Y:S04]  /*0250*/  BSSY.RECONVERGENT B0, `(.L_x_4) ;  /* 0x000000c000007945 */ /* 0x000fe80003800200 */
[C---:B------:R-:W-:Y:S02]  /*0260*/  ISETP.NE.OR P1, PT, R0.reuse, 0x1, !P5 ;  /* 0x000000010000780c */ /* 0x040fe40006f25670 */
[----:B------:R-:W-:-:S11]  /*0270*/  ISETP.NE.OR P0, PT, R0, 0x3, !P5 ;  /* 0x000000030000780c */ /* 0x000fd60006f05670 */
[----:B------:R-:W-:Y:S05]  /*0280*/  @P1 BRA `(.L_x_5) ;  /* 0x0000000000201947 */ /* 0x000fea0003800000 */
[----:B------:R-:W3:Y:S02]  /*0290*/  LDCU.64 UR6, c[0x0][0x348] ;  /* 0x00006900ff0677ac */ /* 0x000ee40008000a00 */
[----:B---3--:R-:W-:Y:S02]  /*02a0*/  UIADD3 UR10, UP1, UPT, UR6, 0x80, URZ ;  /* 0x00000080060a7890 */ /* 0x008fe4000ff3e0ff */
[----:B------:R-:W-:Y:S02]  /*02b0*/  UIADD3 UR6, UP0, UPT, UR6, 0x180, URZ ;  /* 0x0000018006067890 */ /* 0x000fe4000ff1e0ff */
[----:B------:R-:W-:Y:S02]  /*02c0*/  UIADD3.X UR11, UPT, UPT, URZ, UR7, URZ, UP1, !UPT ;  /* 0x00000007ff0b7290 */ /* 0x000fe40008ffe4ff */
[----:B------:R-:W-:-:S07]  /*02d0*/  UIADD3.X UR7, UPT, UPT, URZ, UR7, URZ, UP0, !UPT ;  /* 0x00000007ff077290 */ /* 0x000fce00087fe4ff */
[----:B------:R3:W-:Y:S02]  /*02e0*/  UTMACCTL.PF [UR10] ;  /* 0x000000000a0079b9 */ /* 0x0007e40008040000 */
[----:B------:R3:W-:Y:S02]  /*02f0*/  UTMACCTL.PF [UR6] ;  /* 0x00000000060079b9 */ /* 0x0007e40008040000 */
[----:B---3--:R-:W-:Y:S01]  /*0300*/  NOP ;  /* 0x0000000000007918 */ /* 0x008fe20000000000 */
.L_x_5:
[----:B------:R-:W-:Y:S05]  /*0310*/  BSYNC.RECONVERGENT B0 ;  /* 0x0000000000007941 */ /* 0x000fea0003800200 */
.L_x_4:
[----:B------:R-:W-:Y:S04]  /*0320*/  BSSY.RECONVERGENT B0, `(.L_x_6) ;  /* 0x000000a000007945 */ /* 0x000fe80003800200 */
        /* <DEDUP_REMOVED lines=9> */
.L_x_7:
[----:B------:R-:W-:Y:S05]  /*03c0*/  BSYNC.RECONVERGENT B0 ;  /* 0x0000000000007941 */ /* 0x000fea0003800200 */
.L_x_6:
[----:B------:R-:W3:Y:S01]  /*03d0*/  LDCU.64 UR6, c[0x0][0x888] ;  /* 0x00011100ff0677ac */ /* 0x000ee20008000a00 */
[----:B------:R-:W-:Y:S02]  /*03e0*/  UISETP.EQ.U32.AND UP1, UPT, UR4, URZ, UPT ;  /* 0x000000ff0400728c */ /* 0x000fe4000bf22070 */
[----:B------:R-:W-:Y:S02]  /*03f0*/  UPLOP3.LUT UP2, UPT, UPT, UPT, UPT, 0x80, 0x8 ;  /* 0x000000000008789c */ /* 0x000fe40003f4f070 */
[----:B---3--:R-:W-:-:S04]  /*0400*/  UISETP.NE.U32.AND UP0, UPT, UR6, URZ, UPT ;  /* 0x000000ff0600728c */ /* 0x008fc8000bf05070 */
[----:B------:R-:W-:-:S04]  /*0410*/  UISETP.NE.AND.EX UP0, UPT, UR7, URZ, UPT, UP0 ;  /* 0x000000ff0700728c */ /* 0x000fc8000bf05300 */
[----:B------:R-:W-:-:S04]  /*0420*/  UISETP.EQ.OR.EX UP3, UPT, UR5, URZ, !UP0, UP1 ;  /* 0x000000ff0500728c */ /* 0x000fc8000c762710 */
[----:B------:R-:W-:-:S05]  /*0430*/  UP2UR UR53, UPR, URZ, 0x8 ;  /* 0x00000008ff357883 */ /* 0x000fca0008000000 */
[----:B------:R-:W-:Y:S07]  /*0440*/  BRA.U !UP3, `(.L_x_8) ;  /* 0x000000010b207547 */ /* 0x000fee000b800000 */
[----:B------:R-:W-:Y:S01]  /*0450*/  UISETP.NE.U32.AND UP2, UPT, UR4, URZ, UPT ;  /* 0x000000ff0400728c */ /* 0x000fe2000bf45070 */
[----:B-----5:R-:W-:Y:S01]  /*0460*/  FSETP.NEU.AND P0, PT, R35, RZ, PT ;  /* 0x000000ff2300720b */ /* 0x020fe20003f0d000 */
[----:B------:R-:W-:Y:S02]  /*0470*/  USEL UR4, URZ, 0xffffffff, UP0 ;  /* 0xffffffffff047887 */ /* 0x000fe40008000000 */
[----:B------:R-:W-:-:S10]  /*0480*/  UISETP.NE.AND.EX UP2, UPT, UR5, URZ, UPT, UP2 ;  /* 0x000000ff0500728c */ /* 0x000fd4000bf45320 */
[----:B------:R-:W-:Y:S01]  /*0490*/  VOTEU.ANY UP1, P0 ;  /* 0x0000000000ff7886 */ /* 0x000fe20000020100 */
[----:B------:R-:W-:-:S04]  /*04a0*/  @!UP2 USEL UR4, URZ, 0xffffffff, UP1 ;  /* 0xffffffffff04a887 */ /* 0x000fc80008800000 */
[----:B------:R-:W-:-:S04]  /*04b0*/  ULOP3.LUT UR4, UR4, 0x1, URZ, 0xc0, !UPT ;  /* 0x0000000104047892 */ /* 0x000fc8000f8ec0ff */
[----:B------:R-:W-:-:S11]  /*04c0*/  UISETP.NE.U32.AND UP2, UPT, UR4, 0x1, UPT ;  /* 0x000000010400788c */ /* 0x000fd6000bf45070 */
.L_x_8:
[----:B-12---:R-:W1:Y:S01]  /*04d0*/  SHFL.IDX PT, R2, R65, RZ, 0x1f ;  /* 0x00001fff41027589 */ /* 0x006e6200000e0000 */
[----:B------:R-:W-:-:S04]  /*04e0*/  UISETP.NE.AND UP1, UPT, UR8, 0x2, UPT ;  /* 0x000000020800788c */ /* 0x000fc8000bf25270 */
[----:B------:R-:W-:Y:S01]  /*04f0*/  USEL UR6, URZ, 0x1, UP1 ;  /* 0x00000001ff067887 */ /* 0x000fe20008800000 */
[----:B-1----:R-:W-:-:S13]  /*0500*/  ISETP.NE.AND P0, PT, R2, RZ, PT ;  /* 0x000000ff0200720c */ /* 0x002fda0003f05270 */
[----:B------:R-:W-:Y:S05]  /*0510*/  @P0 BRA `(.L_x_9) ;  /* 0x0000000400040947 */ /* 0x000fea0003800000 */
[----:B------:R-:W-:Y:S01]  /*0520*/  ELECT P0, URZ, PT ;  /* 0x0000000000ff782f */ /* 0x000fe20003800000 */
[----:B------:R-:W-:-:S12]  /*0530*/  BSSY.RECONVERGENT B0, `(.L_x_9) ;  /* 0x000003f000007945 */ /* 0x000fd80003800200 */
[----:B------:R-:W-:Y:S05]  /*0540*/  @!P0 BRA `(.L_x_10) ;  /* 0x0000000000f48947 */ /* 0x000fea0003800000 */
[----:B------:R-:W1:Y:S01]  /*0550*/  S2UR UR5, SR_CgaCtaId ;  /* 0x00000000000579c3 */ /* 0x000e620000008800 */
[----:B------:R-:W-:Y:S01]  /*0560*/  UMOV UR7, 0x400 ;  /* 0x0000040000077882 */ /* 0x000fe20000000000 */
[----:B------:R-:W-:Y:S02]  /*0570*/  UMOV UR4, 0x1 ;  /* 0x0000000100047882 */ /* 0x000fe40000000000 */
[----:B------:R-:W-:-:S04]  /*0580*/  UIADD3 UR10, UPT, UPT, -UR4, 0x100000, URZ ;  /* 0x00100000040a7890 */ /* 0x000fc8000fffe1ff */
[----:B------:R-:W-:Y:S02]  /*0590*/  USHF.L.U32 UR11, UR10, 0xb, URZ ;  /* 0x0000000b0a0b7899 */ /* 0x000fe400080006ff */
[----:B------:R-:W-:Y:S02]  /*05a0*/  USHF.L.U32 UR10, UR10, 0x1, URZ ;  /* 0x000000010a0a7899 */ /* 0x000fe400080006ff */
[----:B-1----:R-:W-:Y:S01]  /*05b0*/  ULEA UR5, UR5, UR7, 0x18 ;  /* 0x0000000705057291 */ /* 0x002fe2000f8ec0ff */
[----:B------:R-:W1:Y:S11]  /*05c0*/  FENCE.VIEW.ASYNC.S ;  /* 0x00000000000073c6 */ /* 0x000e760000000000 */
[----:B-1----:R1:W2:Y:S01]  /*05d0*/  SYNCS.EXCH.64 URZ, [UR5], UR10 ;  /* 0x0000000a05ff75b2 */ /* 0x0022a20008000100 */
[----:B------:R1:W3:Y:S01]  /*05e0*/  SYNCS.EXCH.64 URZ, [UR5+0xd0], UR10 ;  /* 0x0000d00a05ff75b2 */ /* 0x0002e20008000100 */
[----:B------:R1:W4:Y:S01]  /*05f0*/  SYNCS.EXCH.64 URZ, [UR5+0x8], UR10 ;  /* 0x0000080a05ff75b2 */ /* 0x0003220008000100 */
[----:B------:R1:W1:Y:S01]  /*0600*/  SYNCS.EXCH.64 URZ, [UR5+0xd8], UR10 ;  /* 0x0000d80a05ff75b2 */ /* 0x0002620008000100 */
        /* <DEDUP_REMOVED lines=48> */
[----:B--234-:R-:W-:Y:S01]  /*0910*/  NOP ;  /* 0x0000000000007918 */ /* 0x01cfe20000000000 */
.L_x_10:
[----:B-1----:R-:W-:Y:S05]  /*0920*/  BSYNC.RECONVERGENT B0 ;  /* 0x0000000000007941 */ /* 0x002fea0003800200 */
.L_x_9:
[----:B------:R-:W1:Y:S01]  /*0930*/  SHFL.IDX PT, R2, R65, RZ, 0x1f ;  /* 0x00001fff41027589 */ /* 0x000e6200000e0000 */
[----:B------:R-:W-:Y:S01]  /*0940*/  NOP ;  /* 0x0000000000007918 */ /* 0x000fe20000000000 */
[----:B-1----:R-:W-:-:S13]  /*0950*/  ISETP.NE.AND P0, PT, R2, 0x1, PT ;  /* 0x000000010200780c */ /* 0x002fda0003f05270 */
[----:B------:R-:W-:Y:S05]  /*0960*/  @P0 BRA `(.L_x_11) ;  /* 0x0000000000500947 */ /* 0x000fea0003800000 */
[----:B------:R-:W1:Y:S01]  /*0970*/  S2UR UR7, SR_CgaCtaId ;  /* 0x00000000000779c3 */ /* 0x000e620000008800 */
[----:B------:R-:W-:Y:S01]  /*0980*/  UMOV UR9, 0x400 ;  /* 0x0000040000097882 */ /* 0x000fe20000000000 */
[----:B------:R-:W-:Y:S01]  /*0990*/  UMOV UR5, 0x20 ;  /* 0x0000002000057882 */ /* 0x000fe20000000000 */
[----:B------:R-:W-:Y:S01]  /*09a0*/  UMOV UR4, 0x80 ;  /* 0x0000008000047882 */ /* 0x000fe20000000000 */
[----:B------:R-:W-:-:S04]  /*09b0*/  UIADD3 UR10, UPT, UPT, -UR5, 0x100000, URZ ;  /* 0x00100000050a7890 */ /* 0x000fc8000fffe1ff */
[----:B------:R-:W-:Y:S02]  /*09c0*/  USHF.L.U32 UR11, UR10, 0xb, URZ ;  /* 0x0000000b0a0b7899 */ /* 0x000fe400080006ff */
[----:B------:R-:W-:Y:S02]  /*09d0*/  USHF.L.U32 UR10, UR10, 0x1, URZ ;  /* 0x000000010a0a7899 */ /* 0x000fe400080006ff */
[----:B------:R-:W-:-:S04]  /*09e0*/  UIADD3 UR4, UPT, UPT, -UR4, 0x100000, URZ ;  /* 0x0010000004047890 */ /* 0x000fc8000fffe1ff */
[----:B------:R-:W-:Y:S02]  /*09f0*/  USHF.L.U32 UR5, UR4, 0xb, URZ ;  /* 0x0000000b04057899 */ /* 0x000fe400080006ff */
[----:B------:R-:W-:Y:S01]  /*0a00*/  USHF.L.U32 UR4, UR4, 0x1, URZ ;  /* 0x0000000104047899 */ /* 0x000fe200080006ff */
[----:B------:R-:W-:Y:S01]  /*0a10*/  ELECT P0, URZ, PT ;  /* 0x0000000000ff782f */ /* 0x000fe20003800000 */
[----:B-1----:R-:W-:Y:S01]  /*0a20*/  ULEA UR7, UR7, UR9, 0x18 ;  /* 0x0000000907077291 */ /* 0x002fe2000f8ec0ff */
[----:B------:R-:W1:Y:S11]  /*0a30*/  FENCE.VIEW.ASYNC.S ;  /* 0x00000000000073c6 */ /* 0x000e760000000000 */
[----:B-1----:R1:W2:Y:S01]  /*0a40*/  SYNCS.EXCH.64 URZ, [UR7+0x1a0], UR10 ;  /* 0x0001a00a07ff75b2 */ /* 0x0022a20008000100 */
[----:B------:R1:W3:Y:S01]  /*0a50*/  SYNCS.EXCH.64 URZ, [UR7+0x1b8], UR4 ;  /* 0x0001b80407ff75b2 */ /* 0x0002e20008000100 */
[----:B------:R1:W4:Y:S01]  /*0a60*/  SYNCS.EXCH.64 URZ, [UR7+0x1a8], UR10 ;  /* 0x0001a80a07ff75b2 */ /* 0x0003220008000100 */
[----:B------:R1:W1:Y:S01]  /*0a70*/  SYNCS.EXCH.64 URZ, [UR7+0x1c0], UR4 ;  /* 0x0001c00407ff75b2 */ /* 0x0002620008000100 */
[----:B------:R1:W1:Y:S01]  /*0a80*/  SYNCS.EXCH.64 URZ, [UR7+0x1b0], UR10 ;  /* 0x0001b00a07ff75b2 */ /* 0x0002620008000100 */
[----:B------:R1:W1:Y:S01]  /*0a90*/  SYNCS.EXCH.64 URZ, [UR7+0x1c8], UR4 ;  /* 0x0001c80407ff75b2 */ /* 0x0002620008000100 */
[----:B------:R-:W-:Y:S01]  /*0aa0*/  NOP ;  /* 0x0000000000007918 */ /* 0x000fe20000000000 */
.L_x_11:
[----:B------:R-:W2:Y:S01]  /*0ab0*/  SHFL.IDX PT, R2, R65, RZ, 0x1f ;  /* 0x00001fff41027589 */ /* 0x000ea200000e0000 */
[----:B------:R-:W-:Y:S01]  /*0ac0*/  NOP ;  /* 0x0000000000007918 */ /* 0x000fe20000000000 */
[----:B--2---:R-:W-:-:S13]  /*0ad0*/  ISETP.NE.AND P0, PT, R2, 0x3, PT ;  /* 0x000000030200780c */ /* 0x004fda0003f05270 */
[----:B------:R-:W-:Y:S05]  /*0ae0*/  @P0 BRA `(.L_x_12) ;  /* 0x0000000000300947 */ /* 0x000fea0003800000 */
[----:B-1----:R-:W1:Y:S01]  /*0af0*/  S2UR UR5, SR_CgaCtaId ;  /* 0x00000000000579c3 */ /* 0x002e620000008800 */
[----:B------:R-:W-:Y:S01]  /*0b00*/  UMOV UR7, 0x400 ;  /* 0x0000040000077882 */ /* 0x000fe20000000000 */
[----:B------:R-:W-:Y:S01]  /*0b10*/  UMOV UR4, 0x20 ;  /* 0x0000002000047882 */ /* 0x000fe20000000000 */
[----:B------:R-:W-:Y:S01]  /*0b20*/  ELECT P0, URZ, PT ;  /* 0x0000000000ff782f */ /* 0x000fe20003800000 */
[----:B------:R-:W-:-:S04]  /*0b30*/  UIADD3 UR10, UPT, UPT, -UR4, 0x100000, URZ ;  /* 0x00100000040a7890 */ /* 0x000fc8000fffe1ff */
[----:B------:R-:W-:Y:S02]  /*0b40*/  USHF.L.U32 UR11, UR10, 0xb, URZ ;  /* 0x0000000b0a0b7899 */ /* 0x000fe400080006ff */
[----:B------:R-:W-:Y:S02]  /*0b50*/  USHF.L.U32 UR10, UR10, 0x1, URZ ;  /* 0x000000010a0a7899 */ /* 0x000fe400080006ff */
[----:B-1----:R-:W-:Y:S01]  /*0b60*/  ULEA UR5, UR5, UR7, 0x18 ;  /* 0x0000000705057291 */ /* 0x002fe2000f8ec0ff */
[----:B------:R-:W1:Y:S11]  /*0b70*/  FENCE.VIEW.ASYNC.S ;  /* 0x00000000000073c6 */ /* 0x000e760000000000 */
[----:B-1----:R2:W1:Y:S01]  /*0b80*/  SYNCS.EXCH.64 URZ, [UR5+0x1d0], UR10 ;  /* 0x0001d00a05ff75b2 */ /* 0x0024620008000100 */
[----:B------:R2:W1:Y:S02]  /*0b90*/  SYNCS.EXCH.64 URZ, [UR5+0x1d8], UR10 ;  /* 0x0001d80a05ff75b2 */ /* 0x0004640008000100 */
[----:B--2---:R-:W-:Y:S01]  /*0ba0*/  NOP ;  /* 0x0000000000007918 */ /* 0x004fe20000000000 */
.L_x_12:
[----:B------:R-:W2:Y:S01]  /*0bb0*/  SHFL.IDX PT, R2, R65, RZ, 0x1f ;  /* 0x00001fff41027589 */ /* 0x000ea200000e0000 */
[----:B------:R-:W-:Y:S01]  /*0bc0*/  NOP ;  /* 0x0000000000007918 */ /* 0x000fe20000000000 */
[----:B--2---:R-:W-:-:S13]  /*0bd0*/  ISETP.NE.AND P0, PT, R2, 0x4, PT ;  /* 0x000000040200780c */ /* 0x004fda0003f05270 */
[----:B------:R-:W-:Y:S05]  /*0be0*/  @P0 BRA `(.L_x_13) ;  /* 0x00000000004c0947 */ /* 0x000fea0003800000 */
[----:B-1----:R-:W1:Y:S01]  /*0bf0*/  S2UR UR5, SR_CgaCtaId ;  /* 0x00000000000579c3 */ /* 0x002e620000008800 */
[----:B------:R-:W-:Y:S01]  /*0c00*/  UMOV UR9, 0x100 ;  /* 0x0000010000097882 */ /* 0x000fe20000000000 */
[----:B------:R-:W-:Y:S01]  /*0c10*/  UMOV UR7, 0x400 ;  /* 0x0000040000077882 */ /* 0x000fe20000000000 */
[----:B------:R-:W-:Y:S01]  /*0c20*/  USEL UR9, UR9, 0xe0, UP2 ;  /* 0x000000e009097887 */ /* 0x000fe20009000000 */
[----:B------:R-:W-:Y:S01]  /*0c30*/  UMOV UR4, 0x1 ;  /* 0x0000000100047882 */ /* 0x000fe20000000000 */
[----:B------:R-:W-:Y:S01]  /*0c40*/  ELECT P0, URZ, PT ;  /* 0x0000000000ff782f */ /* 0x000fe20003800000 */
[----:B------:R-:W-:-:S04]  /*0c50*/  UIADD3 UR10, UPT, UPT, -UR4, 0x100000, URZ ;  /* 0x00100000040a7890 */ /* 0x000fc8000fffe1ff */
[----:B------:R-:W-:Y:S02]  /*0c60*/  USHF.L.U32 UR11, UR10, 0xb, URZ ;  /* 0x0000000b0a0b7899 */ /* 0x000fe400080006ff */
[----:B------:R-:W-:Y:S02]  /*0c70*/  USHF.L.U32 UR10, UR10, 0x1, URZ ;  /* 0x000000010a0a7899 */ /* 0x000fe400080006ff */
[----:B------:R-:W-:-:S04]  /*0c80*/  UIADD3 UR12, UPT, UPT, -UR9, 0x100000, URZ ;  /* 0x00100000090c7890 */ /* 0x000fc8000fffe1ff */
[----:B------:R-:W-:Y:S02]  /*0c90*/  USHF.L.U32 UR13, UR12, 0xb, URZ ;  /* 0x0000000b0c0d7899 */ /* 0x000fe400080006ff */
[----:B------:R-:W-:Y:S02]  /*0ca0*/  USHF.L.U32 UR12, UR12, 0x1, URZ ;  /* 0x000000010c0c7899 */ /* 0x000fe400080006ff */
[----:B-1----:R-:W-:Y:S01]  /*0cb0*/  ULEA UR5, UR5, UR7, 0x18 ;  /* 0x0000000705057291 */ /* 0x002fe2000f8ec0ff */
[----:B------:R-:W1:Y:S11]  /*0cc0*/  FENCE.VIEW.ASYNC.S ;  /* 0x00000000000073c6 */ /* 0x000e760000000000 */
[----:B-1----:R2:W1:Y:S01]  /*0cd0*/  SYNCS.EXCH.64 URZ, [UR5+0x1e0], UR10 ;  /* 0x0001e00a05ff75b2 */ /* 0x0024620008000100 */
[----:B------:R2:W1:Y:S01]  /*0ce0*/  SYNCS.EXCH.64 URZ, [UR5+0x1f0], UR12 ;  /* 0x0001f00c05ff75b2 */ /* 0x0004620008000100 */
[----:B------:R2:W1:Y:S01]  /*0cf0*/  SYNCS.EXCH.64 URZ, [UR5+0x1e8], UR10 ;  /* 0x0001e80a05ff75b2 */ /* 0x0004620008000100 */
[----:B------:R2:W1:Y:S02]  /*0d00*/  SYNCS.EXCH.64 URZ, [UR5+0x1f8], UR12 ;  /* 0x0001f80c05ff75b2 */ /* 0x0004640008000100 */
[----:B--2---:R-:W-:Y:S01]  /*0d10*/  NOP ;  /* 0x0000000000007918 */ /* 0x004fe20000000000 */
.L_x_13:
[----:B------:R-:W2:Y:S01]  /*0d20*/  SHFL.IDX PT, R2, R65, RZ, 0x1f ;  /* 0x00001fff41027589 */ /* 0x000ea200000e0000 */
[----:B------:R-:W-:Y:S01]  /*0d30*/  NOP ;  /* 0x0000000000007918 */ /* 0x000fe20000000000 */
[----:B--2---:R-:W-:-:S13]  /*0d40*/  ISETP.NE.AND P0, PT, R2, 0x5, PT ;  /* 0x000000050200780c */ /* 0x004fda0003f05270 */
[----:B------:R-:W-:Y:S05]  /*0d50*/  @P0 BRA `(.L_x_14) ;  /* 0x0000000000580947 */ /* 0x000fea0003800000 */
[----:B-1----:R-:W1:Y:S01]  /*0d60*/  S2UR UR7, SR_CgaCtaId ;  /* 0x00000000000779c3 */ /* 0x002e620000008800 */
        /* <DEDUP_REMOVED lines=12> */
[----:B-1----:R2:W1:Y:S01]  /*0e30*/  SYNCS.EXCH.64 URZ, [UR7+0x200], UR10 ;  /* 0x0002000a07ff75b2 */ /* 0x0024620008000100 */
[----:B------:R2:W1:Y:S01]  /*0e40*/  SYNCS.EXCH.64 URZ, [UR7+0x220], UR4 ;  /* 0x0002200407ff75b2 */ /* 0x0004620008000100 */
[----:B------:R2:W1:Y:S01]  /*0e50*/  SYNCS.EXCH.64 URZ, [UR7+0x208], UR10 ;  /* 0x0002080a07ff75b2 */ /* 0x0004620008000100 */
[----:B------:R2:W1:Y:S01]  /*0e60*/  SYNCS.EXCH.64 URZ, [UR7+0x228], UR4 ;  /* 0x0002280407ff75b2 */ /* 0x0004620008000100 */
[----:B------:R2:W1:Y:S01]  /*0e70*/  SYNCS.EXCH.64 URZ, [UR7+0x210], UR10 ;  /* 0x0002100a07ff75b2 */ /* 0x0004620008000100 */
[----:B------:R2:W1:Y:S01]  /*0e80*/  SYNCS.EXCH.64 URZ, [UR7+0x230], UR4 ;  /* 0x0002300407ff75b2 */ /* 0x0004620008000100 */
[----:B------:R2:W1:Y:S01]  /*0e90*/  SYNCS.EXCH.64 URZ, [UR7+0x218], UR10 ;  /* 0x0002180a07ff75b2 */ /* 0x0004620008000100 */
[----:B------:R2:W1:Y:S02]  /*0ea0*/  SYNCS.EXCH.64 URZ, [UR7+0x238], UR4 ;  /* 0x0002380407ff75b2 */ /* 0x0004640008000100 */
[----:B--2---:R-:W-:Y:S01]  /*0eb0*/  NOP ;  /* 0x0000000000007918 */ /* 0x004fe20000000000 */
.L_x_14:
        /* <DEDUP_REMOVED lines=18> */
.L_x_15:
[----:B-1----:R-:W1:Y:S01]  /*0fe0*/  S2UR UR5, SR_CTAID.X ;  /* 0x00000000000579c3 */ /* 0x002e620000002500 */
[----:B------:R-:W-:-:S05]  /*0ff0*/  CS2R.32 R59, SR_CgaSize ;  /* 0x00000000003b7805 */ /* 0x000fca0000008a00 */
[----:B------:R-:W-:-:S05]  /*1000*/  IMAD R59, R59, -0xa0, RZ ;  /* 0xffffff603b3b7824 */ /* 0x000fca00078e02ff */
[----:B------:R-:W-:-:S14]  /*1010*/  R2UR UR9, R59 ;  /* 0x000000003b0972ca */ /* 0x000fdc00000e0000 */
[----:B------:R-:W2:Y:S01]  /*1020*/  LDCU UR9, c[0x0][UR9+0x2b0] ;  /* 0x00005600090977ac */ /* 0x000ea20008000800 */
[----:B------:R-:W-:Y:S01]  /*1030*/  NOP ;  /* 0x0000000000007918 */ /* 0x000fe20000000000 */
[----:B------:R-:W-:-:S05]  /*1040*/  CS2R.32 R59, SR_CgaSize ;  /* 0x00000000003b7805 */ /* 0x000fca0000008a00 */
[----:B------:R-:W-:-:S05]  /*1050*/  IMAD R59, R59, -0xa0, RZ ;  /* 0xffffff603b3b7824 */ /* 0x000fca00078e02ff */
[----:B------:R-:W-:-:S14]  /*1060*/  R2UR UR7, R59 ;  /* 0x000000003b0772ca */ /* 0x000fdc00000e0000 */
[----:B------:R-:W3:Y:S01]  /*1070*/  LDCU UR7, c[0x0][UR7+0x2b4] ;  /* 0x00005680070777ac */ /* 0x000ee20008000800 */
[----:B------:R-:W4:Y:S08]  /*1080*/  S2UR UR4, SR_CTAID.Y ;  /* 0x00000000000479c3 */ /* 0x000f300000002600 */
[----:B------:R-:W3:Y:S01]  /*1090*/  LDC R10, c[0x0][0xb24] ;  /* 0x0002c900ff0a7b82 */ /* 0x000ee20000000800 */
[----:B-1----:R-:W-:-:S02]  /*10a0*/  I2FP.F32.U32 R59, UR5 ;  /* 0x00000005003b7c45 */ /* 0x002fc40008201000 */
[----:B------:R-:W-:-:S05]  /*10b0*/  CS2R.32 R3, SR_CgaSize ;  /* 0x0000000000037805 */ /* 0x000fca0000008a00 */
[----:B------:R-:W-:-:S06]  /*10c0*/  IMAD R3, R3, -0xa0, RZ ;  /* 0xffffff6003037824 */ /* 0x000fcc00078e02ff */
[----:B------:R-:W1:Y:S01]  /*10d0*/  LDC R3, c[0x0][R3+0x2a0] ;  /* 0x0000a80003037b82 */ /* 0x000e620000000800 */
[----:B------:R-:W-:Y:S01]  /*10e0*/  MOV R21, UR5 ;  /* 0x0000000500157c02 */ /* 0x000fe20008000f00 */
[----:B--2---:R-:W-:Y:S01]  /*10f0*/  FMUL R59, R59, UR9 ;  /* 0x000000093b3b7c20 */ /* 0x004fe20008400000 */
[----:B----4-:R-:W-:Y:S02]  /*1100*/  I2FP.F32.U32 R58, UR4 ;  /* 0x00000004003a7c45 */ /* 0x010fe40008201000 */
[----:B------:R-:W-:-:S05]  /*1110*/  CS2R.32 R2, SR_CgaSize ;  /* 0x0000000000027805 */ /* 0x000fca0000008a00 */
[----:B------:R-:W-:-:S06]  /*1120*/  IMAD R2, R2, -0xa0, RZ ;  /* 0xffffff6002027824 */ /* 0x000fcc00078e02ff */
[----:B------:R-:W2:Y:S01]  /*1130*/  LDC R2, c[0x0][R2+0x2a4] ;  /* 0x0000a90002027b82 */ /* 0x000ea20000000800 */
[----:B------:R-:W-:Y:S01]  /*1140*/  MOV R20, UR4 ;  /* 0x0000000400147c02 */ /* 0x000fe20008000f00 */
[----:B------:R-:W4:Y:S01]  /*1150*/  F2I.U32.TRUNC.NTZ R59, R59 ;  /* 0x0000003b003b7305 */ /* 0x000f22000020f000 */
[----:B---3--:R-:W-:-:S05]  /*1160*/  FMUL R58, R58, UR7 ;  /* 0x000000073a3a7c20 */ /* 0x008fca0008400000 */
[----:B------:R-:W-:Y:S01]  /*1170*/  BAR.SYNC.DEFER_BLOCKING 0x0 ;  /* 0x0000000000007b1d */ /* 0x000fe20000010000 */
[----:B------:R-:W-:-:S05]  /*1180*/  ISETP.GE.AND P0, PT, R10, 0x1, PT ;  /* 0x000000010a00780c */ /* 0x000fca0003f06270 */
[----:B------:R-:W3:Y:S02]  /*1190*/  F2I.U32.TRUNC.NTZ R58, R58 ;  /* 0x0000003a003a7305 */ /* 0x000ee4000020f000 */
[----:B------:R-:W2:Y:S01]  /*11a0*/  S2UR UR36, SR_CTAID.Z ;  /* 0x00000000002479c3 */ /* 0x000ea20000002700 */
[----:B----4-:R-:W-:-:S05]  /*11b0*/  IADD3 R59, PT, PT, -R59, RZ, RZ ;  /* 0x000000ff3b3b7210 */ /* 0x010fca0007ffe1ff */
[----:B-1----:R-:W-:Y:S01]  /*11c0*/  IMAD R59, R3, R59, UR5 ;  /* 0x00000005033b7e24 */ /* 0x002fe2000f8e023b */
[----:B---3--:R-:W-:-:S05]  /*11d0*/  IADD3 R58, PT, PT, -R58, RZ, RZ ;  /* 0x000000ff3a3a7210 */ /* 0x008fca0007ffe1ff */
[----:B--2---:R-:W-:Y:S01]  /*11e0*/  IMAD R58, R2, R58, UR4 ;  /* 0x00000004023a7e24 */ /* 0x004fe2000f8e023a */
[----:B------:R-:W-:Y:S06]  /*11f0*/  @!P0 BRA `(.L_x_16) ;  /* 0x0000000000b88947 */ /* 0x000fec0003800000 */
[----:B------:R-:W1:Y:S01]  /*1200*/  LDC.64 R4, c[0x0][0xb18] ;  /* 0x0002c600ff047b82 */ /* 0x000e620000000a00 */
[----:B------:R-:W-:-:S07]  /*1210*/  ISETP.NE.AND P0, PT, R10, 0x1, PT ;  /* 0x000000010a00780c */ /* 0x000fce0003f05270 */
[----:B------:R-:W2:Y:S08]  /*1220*/  LDC R9, c[0x0][0xb0c] ;  /* 0x0002c300ff097b82 */ /* 0x000eb00000000800 */
[----:B------:R-:W3:Y:S08]  /*1230*/  LDC R12, c[0x0][0x370] ;  /* 0x0000dc00ff0c7b82 */ /* 0x000ef00000000800 */
[----:B------:R-:W4:Y:S01]  /*1240*/  LDC R11, c[0x0][0x374] ;  /* 0x0000dd00ff0b7b82 */ /* 0x000f220000000800 */
[----:B-1----:R-:W-:-:S07]  /*1250*/  ISETP.NE.AND P1, PT, R4, 0x1, PT ;  /* 0x000000010400780c */ /* 0x002fce0003f25270 */
[----:B------:R-:W3:Y:S01]  /*1260*/  LDC.64 R6, c[0x0][0xb10] ;  /* 0x0002c400ff067b82 */ /* 0x000ee20000000a00 */
[----:B--2---:R-:W-:-:S07]  /*1270*/  ISETP.NE.AND P2, PT, R9, 0x1, PT ;  /* 0x000000010900780c */ /* 0x004fce0003f45270 */
[----:B------:R-:W1:Y:S08]  /*1280*/  LDC R8, c[0x0][0xb20] ;  /* 0x0002c800ff087b82 */ /* 0x000e700000000800 */
[----:B------:R-:W2:Y:S01]  /*1290*/  LDC.64 R2, c[0x0][0xb28] ;  /* 0x0002ca00ff027b82 */ /* 0x000ea20000000a00 */
[----:B----4-:R-:W-:-:S04]  /*12a0*/  IMAD.HI.U32 R13, R11, R5, RZ ;  /* 0x000000050b0d7227 */ /* 0x010fc800078e00ff */
[----:B------:R-:W-:-:S04]  /*12b0*/  IMAD.HI.U32 R5, R20, R5, RZ ;  /* 0x0000000514057227 */ /* 0x000fc800078e00ff */
[----:B---3--:R-:W-:-:S05]  /*12c0*/  IMAD.HI.U32 R14, R12, R6, RZ ;  /* 0x000000060c0e7227 */ /* 0x008fca00078e00ff */
[-C--:B------:R-:W-:Y:S01]  /*12d0*/  @P2 SHF.R.U32.HI R12, RZ, R7.reuse, R14 ;  /* 0x00000007ff0c2219 */ /* 0x080fe2000001160e */
[----:B------:R-:W-:Y:S01]  /*12e0*/  IMAD.HI.U32 R14, R21, R6, RZ ;  /* 0x00000006150e7227 */ /* 0x000fe200078e00ff */
[-C--:B-1----:R-:W-:Y:S02]  /*12f0*/  @P1 SHF.R.U32.HI R11, RZ, R8.reuse, R13 ;  /* 0x00000008ff0b1219 */ /* 0x082fe4000001160d */
[----:B------:R-:W-:Y:S02]  /*1300*/  SHF.R.U32.HI R5, RZ, R8, R5 ;  /* 0x00000008ff057219 */ /* 0x000fe40000011605 */
[----:B------:R-:W-:Y:S02]  /*1310*/  SHF.R.U32.HI R14, RZ, R7, R14 ;  /* 0x00000007ff0e7219 */ /* 0x000fe4000001160e */
[----:B------:R-:W-:Y:S01]  /*1320*/  SEL R5, R20, R5, !P1 ;  /* 0x0000000514057207 */ /* 0x000fe20004800000 */
[----:B--2---:R-:W-:Y:S01]  /*1330*/  IMAD.HI.U32 R13, R11, R2, RZ ;  /* 0x000000020b0d7227 */ /* 0x004fe200078e00ff */
[----:B------:R-:W-:-:S03]  /*1340*/  SEL R14, R21, R14, !P2 ;  /* 0x0000000e150e7207 */ /* 0x000fc60005000000 */
[----:B------:R-:W-:Y:S01]  /*1350*/  IMAD.HI.U32 R6, R12, R2, RZ ;  /* 0x000000020c067227 */ /* 0x000fe200078e00ff */
[----:B------:R-:W-:-:S04]  /*1360*/  @P0 SHF.R.U32.HI R11, RZ, R3, R13 ;  /* 0x00000003ff0b0219 */ /* 0x000fc8000001160d */
[----:B------:R-:W-:Y:S01]  /*1370*/  @P0 SHF.R.U32.HI R12, RZ, R3, R6 ;  /* 0x00000003ff0c0219 */ /* 0x000fe20000011606 */
[----:B------:R-:W-:-:S04]  /*1380*/  IMAD R11, R11, R10, RZ ;  /* 0x0000000a0b0b7224 */ /* 0x000fc800078e02ff */
[----:B------:R-:W-:Y:S01]  /*1390*/  IMAD R6, R12, R10, RZ ;  /* 0x0000000a0c067224 */ /* 0x000fe200078e02ff */
[----:B------:R-:W-:-:S04]  /*13a0*/  ISETP.GE.AND P1, PT, R5, R11, PT ;  /* 0x0000000b0500720c */ /* 0x000fc80003f26270 */
[----:B------:R-:W-:Y:S01]  /*13b0*/  ISETP.GE.OR P1, PT, R14, R6, P1 ;  /* 0x000000060e00720c */ /* 0x000fe20000f26670 */
[----:B------:R-:W-:-:S05]  /*13c0*/  IMAD.HI.U32 R6, R5, R2, RZ ;  /* 0x0000000205067227 */ /* 0x000fca00078e00ff */
[----:B------:R-:W-:-:S04]  /*13d0*/  SHF.R.U32.HI R6, RZ, R3, R6 ;  /* 0x00000003ff067219 */ /* 0x000fc80000011606 */
[----:B------:R-:W-:-:S03]  /*13e0*/  SEL R6, R5, R6, !P0 ;  /* 0x0000000605067207 */ /* 0x000fc60004000000 */
[----:B------:R-:W-:Y:S01]  /*13f0*/  @!P1 IMAD.HI.U32 R7, R14, R2, RZ ;  /* 0x000000020e079227 */ /* 0x000fe200078e00ff */
[----:B------:R-:W-:-:S04]  /*1400*/  IADD3 R2, PT, PT, -R6, RZ, RZ ;  /* 0x000000ff06027210 */ /* 0x000fc80007ffe1ff */
[----:B------:R-:W-:Y:S01]  /*1410*/  @!P1 SHF.R.U32.HI R3, RZ, R3, R7 ;  /* 0x00000003ff039219 */ /* 0x000fe20000011607 */
[----:B------:R-:W-:Y:S01]  /*1420*/  IMAD R2, R10, R2, R5 ;  /* 0x000000020a027224 */ /* 0x000fe200078e0205 */
[----:B------:R-:W-:Y:S02]  /*1430*/  IADD3 R7, PT, PT, -R5, RZ, RZ ;  /* 0x000000ff05077210 */ /* 0x000fe40007ffe1ff */
[----:B------:R-:W-:-:S03]  /*1440*/  @!P1 SEL R3, R14, R3, !P0 ;  /* 0x000000030e039207 */ /* 0x000fc60004000000 */
[----:B------:R-:W-:Y:S02]  /*1450*/  IMAD R7, R4, R7, R20 ;  /* 0x0000000704077224 */ /* 0x000fe400078e0214 */
[--C-:B------:R-:W-:Y:S02]  /*1460*/  @!P1 IMAD.IADD R6, R6, 0x1, -R3.reuse ;  /* 0x0000000106069824 */ /* 0x100fe400078e0a03 */
[----:B------:R-:W-:Y:S01]  /*1470*/  @!P1 IMAD R3, R2, R12, R3 ;  /* 0x0000000c02039224 */ /* 0x000fe200078e0203 */
[----:B------:R-:W-:Y:S01]  /*1480*/  IADD3 R2, PT, PT, -R14, RZ, RZ ;  /* 0x000000ff0e027210 */ /* 0x000fe20007ffe1ff */
[----:B------:R-:W-:Y:S02]  /*1490*/  @!P1 IMAD R5, R6, R10, R14 ;  /* 0x0000000a06059224 */ /* 0x000fe400078e020e */
[----:B------:R-:W-:Y:S02]  /*14a0*/  @!P1 IMAD.MOV.U32 R14, RZ, RZ, R3 ;  /* 0x000000ffff0e9224 */ /* 0x000fe400078e0003 */
[----:B------:R-:W-:-:S02]  /*14b0*/  IMAD R2, R9, R2, R21 ;  /* 0x0000000209027224 */ /* 0x000fc400078e0215 */
[----:B------:R-:W-:Y:S02]  /*14c0*/  IMAD R20, R5, R4, R7 ;  /* 0x0000000405147224 */ /* 0x000fe400078e0207 */
[----:B------:R-:W-:Y:S02]  /*14d0*/  IMAD R21, R14, R9, R2 ;  /* 0x000000090e157224 */ /* 0x000fe400078e0202 */
.L_x_16:
[----:B------:R-:W1:Y:S01]  /*14e0*/  LDCU UR4, c[0x0][0xb30] ;  /* 0x00016600ff0477ac */ /* 0x000e620008000800 */
[----:B------:R-:W2:Y:S08]  /*14f0*/  S2UR UR37, SR_CgaCtaId ;  /* 0x00000000002579c3 */ /* 0x000eb00000008800 */
[----:B------:R-:W3:Y:S01]  /*1500*/  LDC R26, c[0x0][0xb24] ;  /* 0x0002c900ff1a7b82 */ /* 0x000ee20000000800 */
[----:B-1----:R-:W-:-:S09]  /*1510*/  UISETP.NE.AND UP1, UPT, UR4, 0x1, UPT ;  /* 0x000000010400788c */ /* 0x002fd2000bf25270 */
[----:B--2---:R-:W-:Y:S05]  /*1520*/  BRA.U UP1, `(.L_x_17) ;  /* 0x0000000101407547 */ /* 0x004fea000b800000 */
[----:B------:R-:W1:Y:S08]  /*1530*/  LDC.64 R4, c[0x0][0xb10] ;  /* 0x0002c400ff047b82 */ /* 0x000e700000000a00 */
[----:B------:R-:W2:Y:S08]  /*1540*/  LDC.64 R2, c[0x0][0xb18] ;  /* 0x0002c600ff027b82 */ /* 0x000eb00000000a00 */
[----:B------:R-:W4:Y:S08]  /*1550*/  LDC R6, c[0x0][0xb20] ;  /* 0x0002c800ff067b82 */ /* 0x000f300000000800 */
[----:B------:R-:W3:Y:S01]  /*1560*/  LDC R7, c[0x0][0xb0c] ;  /* 0x0002c300ff077b82 */ /* 0x000ee20000000800 */
[----:B-1----:R-:W-:-:S05]  /*1570*/  IMAD.HI.U32 R4, R21, R4, RZ ;  /* 0x0000000415047227 */ /* 0x002fca00078e00ff */
[----:B------:R-:W-:Y:S01]  /*1580*/  SHF.R.U32.HI R4, RZ, R5, R4 ;  /* 0x00000005ff047219 */ /* 0x000fe20000011604 */
[----:B--2---:R-:W-:Y:S01]  /*1590*/  IMAD.HI.U32 R3, R20, R3, RZ ;  /* 0x0000000314037227 */ /* 0x004fe200078e00ff */
[----:B------:R-:W-:-:S04]  /*15a0*/  ISETP.NE.AND P0, PT, R2, 0x1, PT ;  /* 0x000000010200780c */ /* 0x000fc80003f05270 */
[----:B----4-:R-:W-:-:S04]  /*15b0*/  SHF.R.U32.HI R3, RZ, R6, R3 ;  /* 0x00000006ff037219 */ /* 0x010fc80000011603 */
[----:B------:R-:W-:Y:S02]  /*15c0*/  SEL R3, R20, R3, !P0 ;  /* 0x0000000314037207 */ /* 0x000fe40004000000 */
[----:B---3--:R-:W-:-:S04]  /*15d0*/  ISETP.NE.AND P1, PT, R7, 0x1, PT ;  /* 0x000000010700780c */ /* 0x008fc80003f25270 */
[----:B------:R-:W-:-:S05]  /*15e0*/  SEL R4, R21, R4, !P1 ;  /* 0x0000000415047207 */ /* 0x000fca0004800000 */
[----:B------:R-:W-:Y:S02]  /*15f0*/  IMAD.IADD R5, R3, 0x1, -R4 ;  /* 0x0000000103057824 */ /* 0x000fe400078e0a04 */
[----:B------:R-:W-:Y:S02]  /*1600*/  IMAD.IADD R3, R4, 0x1, -R3 ;  /* 0x0000000104037824 */ /* 0x000fe400078e0a03 */
[----:B------:R-:W-:Y:S02]  /*1610*/  IMAD R21, R5, R7, R21 ;  /* 0x0000000705157224 */ /* 0x000fe400078e0215 */
[----:B------:R-:W-:-:S07]  /*1620*/  IMAD R20, R3, R2, R20 ;  /* 0x0000000203147224 */ /* 0x000fce00078e0214 */
.L_x_17:
[----:B------:R-:W-:Y:S01]  /*1630*/  BAR.SYNC.DEFER_BLOCKING 0x0 ;  /* 0x0000000000007b1d */ /* 0x000fe20000010000 */
[----:B------:R-:W-:Y:S01]  /*1640*/  UISETP.NE.AND UP1, UPT, UR8, 0x2, UPT ;  /* 0x000000020800788c */ /* 0x000fe2000bf25270 */
[----:B------:R-:W-:Y:S02]  /*1650*/  ISETP.NE.OR P5, PT, R0, 0x2, !P5 ;  /* 0x000000020000780c */ /* 0x000fe40006fa5670 */
[----:B------:R-:W-:-:S06]  /*1660*/  LOP3.LUT R2, R70, 0x1f, RZ, 0xc0, !PT ;  /* 0x0000001f46027812 */ /* 0x000fcc00078ec0ff */
[----:B------:R-:W-:Y:S05]  /*1670*/  BRA.U UP1, `(.L_x_18) ;  /* 0x0000001d016c7547 */ /* 0x000fea000b800000 */
[----:B------:R-:W1:Y:S01]  /*1680*/  LDCU UR13, c[0x0][0x38c] ;  /* 0x00007180ff0d77ac */ /* 0x000e620008000800 */
[----:B------:R-:W2:Y:S01]  /*1690*/  LDC R8, c[0x0][0x370] ;  /* 0x0000dc00ff087b82 */ /* 0x000ea20000000800 */
[----:B------:R-:W-:Y:S01]  /*16a0*/  PLOP3.LUT P1, PT, PT, PT, UP2, 0x80, 0x8 ;  /* 0x000000000008781c */ /* 0x000fe20003f2f028 */
[----:B------:R-:W-:Y:S01]  /*16b0*/  IMAD.MOV.U32 R15, RZ, RZ, 0x1 ;  /* 0x00000001ff0f7424 */ /* 0x000fe200078e00ff */
[----:B------:R-:W-:Y:S01]  /*16c0*/  ISETP.EQ.OR P4, PT, R2, RZ, P5 ;  /* 0x000000ff0200720c */ /* 0x000fe20002f82670 */
[----:B------:R-:W-:Y:S01]  /*16d0*/  IMAD.MOV.U32 R14, RZ, RZ, RZ ;  /* 0x000000ffff0e7224 */ /* 0x000fe200078e00ff */
[----:B------:R-:W-:Y:S02]  /*16e0*/  PLOP3.LUT P1, PT, P1, PT, PT, 0x8, 0x80 ;  /* 0x000000000080781c */ /* 0x000fe40000f2e170 */
[----:B------:R-:W-:Y:S01]  /*16f0*/  CS2R R12, SRZ ;  /* 0x00000000000c7805 */ /* 0x000fe2000001ff00 */
[----:B------:R-:W-:Y:S01]  /*1700*/  IMAD.MOV.U32 R11, RZ, RZ, 0x1 ;  /* 0x00000001ff0b7424 */ /* 0x000fe200078e00ff */
[----:B------:R-:W4:Y:S01]  /*1710*/  LDC R0, c[0x0][0x374] ;  /* 0x0000dd00ff007b82 */ /* 0x000f220000000800 */
[----:B------:R-:W2:Y:S01]  /*1720*/  LDCU.64 UR22, c[0x0][0x348] ;  /* 0x00006900ff1677ac */ /* 0x000ea20008000a00 */
[----:B------:R-:W-:Y:S01]  /*1730*/  UMOV UR6, URZ ;  /* 0x000000ff00067c82 */ /* 0x000fe20008000000 */
[----:B-1----:R-:W-:-:S04]  /*1740*/  UIADD3 UR5, UPT, UPT, UR13, 0x1f, URZ ;  /* 0x0000001f0d057890 */ /* 0x002fc8000fffe0ff */
[----:B------:R-:W-:-:S04]  /*1750*/  USHF.R.S32.HI UR4, URZ, 0x1f, UR5 ;  /* 0x0000001fff047899 */ /* 0x000fc80008011405 */
[----:B------:R-:W-:-:S04]  /*1760*/  ULEA.HI UR4, UR4, UR5, URZ, 0x5 ;  /* 0x0000000504047291 */ /* 0x000fc8000f8f28ff */
[----:B------:R-:W-:Y:S02]  /*1770*/  USHF.R.S32.HI UR15, URZ, 0x5, UR4 ;  /* 0x00000005ff0f7899 */ /* 0x000fe40008011404 */
[----:B------:R-:W-:Y:S02]  /*1780*/  UIADD3 UR4, UPT, UPT, UR13, -0x1, URZ ;  /* 0xffffffff0d047890 */ /* 0x000fe4000fffe0ff */
[----:B------:R-:W-:Y:S02]  /*1790*/  UISETP.LT.U32.AND UP0, UPT, UR15, 0x1a, UPT ;  /* 0x0000001a0f00788c */ /* 0x000fe4000bf01070 */
[----:B------:R-:W-:Y:S02]  /*17a0*/  UISETP.GE.U32.AND UP1, UPT, UR4, -0x3f, UPT ;  /* 0xffffffc10400788c */ /* 0x000fe4000bf26070 */
[----:B------:R-:W-:Y:S02]  /*17b0*/  USEL UR14, UR15, 0x1a, UP0 ;  /* 0x0000001a0f0e7887 */ /* 0x000fe40008000000 */
[----:B------:R-:W-:-:S02]  /*17c0*/  UIADD3 UR13, UPT, UPT, UR13, 0x3e, URZ ;  /* 0x0000003e0d0d7890 */ /* 0x000fc4000fffe0ff */
[----:B------:R-:W-:Y:S02]  /*17d0*/  UIADD3 UR5, UPT, UPT, UR14, -0x1, URZ ;  /* 0xffffffff0e057890 */ /* 0x000fe4000fffe0ff */
[----:B------:R-:W-:-:S03]  /*17e0*/  UIADD3 UR7, UPT, UPT, UR15, -UR14, URZ ;  /* 0x8000000e0f077290 */ /* 0x000fc6000fffe0ff */
[----:B------:R-:W-:-:S04]  /*17f0*/  @UP1 UIADD3 UR5, UPT, UPT, UR14, URZ, URZ ;  /* 0x000000ff0e051290 */ /* 0x000fc8000fffe0ff */
[----:B--2---:R-:W-:-:S12]  /*1800*/  UIADD3 UR5, UPT, UPT, UR5, 0x1, URZ ;  /* 0x0000000105057890 */ /* 0x004fd8000fffe0ff */
.L_x_36:
[----:B------:R-:W-:Y:S01]  /*1810*/  UISETP.NE.AND UP0, UPT, UR37, URZ, UPT ;  /* 0x000000ff2500728c */ /* 0x000fe2000bf05270 */
[----:B------:R-:W1:Y:S08]  /*1820*/  S2UR UR37, SR_CgaCtaId ;  /* 0x00000000002579c3 */ /* 0x000e700000008800 */
[----:B------:R-:W-:Y:S05]  /*1830*/  BRA.U UP0, `(.L_x_19) ;  /* 0x0000000100347547 */ /* 0x000fea000b800000 */
[----:B------:R-:W2:Y:S01]  /*1840*/  S2R R2, SR_CgaCtaId ;  /* 0x0000000000027919 */ /* 0x000ea20000008800 */
[----:B------:R-:W-:-:S04]  /*1850*/  MOV R3, 0x400 ;  /* 0x0000040000037802 */ /* 0x000fc80000000f00 */
[----:B--2---:R-:W-:Y:S02]  /*1860*/  LEA R2, R2, R3, 0x18 ;  /* 0x0000000302027211 */ /* 0x004fe400078ec0ff */
[----:B------:R-:W-:-:S03]  /*1870*/  SHF.L.U32 R3, R11, 0x1f, RZ ;  /* 0x0000001f0b037819 */ /* 0x000fc600000006ff */
[----:B------:R-:W-:-:S04]  /*1880*/  IMAD R2, R12, 0x8, R2 ;  /* 0x000000080c027824 */ /* 0x000fc800078e0202 */
[----:B------:R-:W2:Y:S02]  /*1890*/  SYNCS.PHASECHK.TRANS64.TRYWAIT P0, [R2+URZ+0x250], R3 ;  /* 0x00025003020075a7 */ /* 0x000ea400080011ff */
[----:B--2---:R-:W-:Y:S05]  /*18a0*/  @!P0 BRA `(.L_x_20) ;  /* 0x0000006000c88947 */ /* 0x004fea0003800000 */
.L_x_138:
[----:B------:R-:W-:Y:S01]  /*18b0*/  VIADD R12, R12, 0x1 ;  /* 0x000000010c0c7836 */ /* 0x000fe20000000000 */
[----:B------:R2:W-:Y:S04]  /*18c0*/  SYNCS.ARRIVE.TRANS64.A1T0 RZ, [R2+URZ+0x240], RZ ;  /* 0x000240ff02ff79a7 */ /* 0x0005e800081000ff */
[----:B------:R-:W-:-:S04]  /*18d0*/  ISETP.NE.AND P0, PT, R12, 0x2, PT ;  /* 0x000000020c00780c */ /* 0x000fc80003f05270 */
[----:B------:R-:W-:Y:S02]  /*18e0*/  SEL R12, R12, RZ, P0 ;  /* 0x000000ff0c0c7207 */ /* 0x000fe40000000000 */
[----:B--2---:R-:W-:-:S04]  /*18f0*/  SEL R2, RZ, 0x1, P0 ;  /* 0x00000001ff027807 */ /* 0x004fc80000000000 */
[----:B------:R-:W-:-:S07]  /*1900*/  LOP3.LUT R11, R11, R2, RZ, 0x3c, !PT ;  /* 0x000000020b0b7212 */ /* 0x000fce00078e3cff */
.L_x_19:
[----:B------:R-:W-:Y:S01]  /*1910*/  UMOV UR4, 0x400 ;  /* 0x0000040000047882 */ /* 0x000fe20000000000 */
[----:B------:R-:W-:Y:S01]  /*1920*/  SHF.L.U32 R2, R15, 0x1f, RZ ;  /* 0x0000001f0f027819 */ /* 0x000fe200000006ff */
[----:B-1----:R-:W-:Y:S01]  /*1930*/  ULEA UR4, UR37, UR4, 0x18 ;  /* 0x0000000425047291 */ /* 0x002fe2000f8ec0ff */
[----:B------:R-:W-:Y:S01]  /*1940*/  R2UR UR35, R21 ;  /* 0x00000000152372ca */ /* 0x000fe200000e0000 */
[----:B------:R-:W-:Y:S01]  /*1950*/  UISETP.GE.U32.AND UP0, UPT, UR13, 0x3f, UPT ;  /* 0x0000003f0d00788c */ /* 0x000fe2000bf06070 */
[----:B------:R-:W-:Y:S01]  /*1960*/  R2UR UR11, R20 ;  /* 0x00000000140b72ca */ /* 0x000fe200000e0000 */
[----:B------:R-:W-:Y:S01]  /*1970*/  ULEA UR8, UR6, UR4, 0x3 ;  /* 0x0000000406087291 */ /* 0x000fe2000f8e18ff */
[----:B------:R-:W-:-:S08]  /*1980*/  UMOV UR24, URZ ;  /* 0x000000ff00187c82 */ /* 0x000fd00008000000 */
[----:B------:R1:W2:Y:S01]  /*1990*/  SYNCS.PHASECHK.TRANS64.TRYWAIT P0, [UR8+0xd0], R2 ;  /* 0x0000d002ff0075a7 */ /* 0x0002a20008001108 */
[----:B------:R-:W-:Y:S02]  /*19a0*/  USHF.L.U32 UR35, UR35, 0x6, URZ ;  /* 0x0000000623237899 */ /* 0x000fe400080006ff */
[----:B------:R-:W-:Y:S01]  /*19b0*/  USHF.L.U32 UR11, UR11, 0x6, URZ ;  /* 0x000000060b0b7899 */ /* 0x000fe200080006ff */
[----:B------:R-:W-:Y:S11]  /*19c0*/  BRA.U !UP0, `(.L_x_21) ;  /* 0x0000000108a47547 */ /* 0x000ff6000b800000 */
[----:B------:R-:W-:Y:S01]  /*19d0*/  UMOV UR16, URZ ;  /* 0x000000ff00107c82 */ /* 0x000fe20008000000 */
[----:B------:R-:W-:-:S05]  /*19e0*/  UMOV UR17, UR6 ;  /* 0x0000000600117c82 */ /* 0x000fca0008000000 */
.L_x_26:
[----:B-1----:R-:W-:Y:S01]  /*19f0*/  ULEA UR33, UR17, UR4, 0x3 ;  /* 0x0000000411217291 */ /* 0x002fe2000f8e18ff */
[----:B--2---:R-:W-:Y:S01]  /*1a00*/  @!P5 MOV R3, 0x2000 ;  /* 0x000020000003d802 */ /* 0x004fe20000000f00 */
[----:B--2---:R-:W-:Y:S10]  /*1a10*/  @P0 BRA `(.L_x_22) ;  /* 0x00000000000c0947 */ /* 0x004ff40003800000 */
[----:B------:R-:W-:-:S04]  /*1a20*/  SHF.L.U32 R4, R15, 0x1f, RZ ;  /* 0x0000001f0f047819 */ /* 0x000fc800000006ff */
[----:B------:R-:W2:Y:S02]  /*1a30*/  SYNCS.PHASECHK.TRANS64.TRYWAIT P0, [UR33+0xd0], R4 ;  /* 0x0000d004ff0075a7 */ /* 0x000ea40008001121 */
[----:B--2---:R-:W-:Y:S05]  /*1a40*/  @!P0 BRA `(.L_x_23) ;  /* 0x0000006000748947 */ /* 0x004fea0003800000 */
.L_x_22:
[----:B------:R2:W-:Y:S01]  /*1a50*/  @!P5 SYNCS.ARRIVE.TRANS64 RZ, [UR33], R3 ;  /* 0x00000003ffffd9a7 */ /* 0x0005e20008000021 */
[----:B------:R-:W-:Y:S04]  /*1a60*/  BSSY.RECONVERGENT B0, `(.L_x_24) ;  /* 0x0000003000007945 */ /* 0x000fe80003800200 */
[----:B------:R-:W-:Y:S05]  /*1a70*/  @P4 BRA `(.L_x_25) ;  /* 0x0000000000044947 */ /* 0x000fea0003800000 */
[----:B------:R-:W-:Y:S05]  /*1a80*/  BPT.TRAP 0x1 ;  /* 0x000000040000795c */ /* 0x000fea0000300000 */
.L_x_25:
[----:B------:R-:W-:Y:S05]  /*1a90*/  BSYNC.RECONVERGENT B0 ;  /* 0x0000000000007941 */ /* 0x000fea0003800200 */
.L_x_24:
[----:B------:R-:W-:Y:S02]  /*1aa0*/  UIADD3 UR6, UPT, UPT, UR17, 0x1, URZ ;  /* 0x0000000111067890 */ /* 0x000fe4000fffe0ff */
[----:B------:R-:W-:Y:S02]  /*1ab0*/  UIADD3 UR26, UP1, UPT, UR22, 0x80, URZ ;  /* 0x00000080161a7890 */ /* 0x000fe4000ff3e0ff */
[----:B------:R-:W-:Y:S02]  /*1ac0*/  UISETP.NE.AND UP0, UPT, UR6, 0x1a, UPT ;  /* 0x0000001a0600788c */ /* 0x000fe4000bf05270 */
[----:B------:R-:W-:Y:S02]  /*1ad0*/  USHF.L.U32 UR34, UR16, 0x5, URZ ;  /* 0x0000000510227899 */ /* 0x000fe400080006ff */
[----:B------:R-:W-:Y:S02]  /*1ae0*/  USEL UR9, URZ, 0x1, UP0 ;  /* 0x00000001ff097887 */ /* 0x000fe40008000000 */
[----:B------:R-:W-:-:S02]  /*1af0*/  USEL UR6, UR6, URZ, UP0 ;  /* 0x000000ff06067287 */ /* 0x000fc40008000000 */
[----:B------:R-:W-:Y:S02]  /*1b00*/  UIADD3 UR20, UP0, UPT, UR22, 0x180, URZ ;  /* 0x0000018016147890 */ /* 0x000fe4000ff1e0ff */
[----:B------:R-:W-:Y:S01]  /*1b10*/  ULEA UR8, UR6, UR4, 0x3 ;  /* 0x0000000406087291 */ /* 0x000fe2000f8e18ff */
[----:B------:R-:W-:Y:S01]  /*1b20*/  LOP3.LUT R15, R15, UR9, RZ, 0x3c, !PT ;  /* 0x000000090f0f7c12 */ /* 0x000fe2000f8e3cff */
[----:B------:R-:W-:Y:S02]  /*1b30*/  UIADD3.X UR27, UPT, UPT, URZ, UR23, URZ, UP1, !UPT ;  /* 0x00000017ff1b7290 */ /* 0x000fe40008ffe4ff */
[----:B------:R-:W-:Y:S01]  /*1b40*/  UIADD3.X UR21, UPT, UPT, URZ, UR23, URZ, UP0, !UPT ;  /* 0x00000017ff157290 */ /* 0x000fe200087fe4ff */
[----:B-1----:R-:W-:Y:S01]  /*1b50*/  SHF.L.U32 R2, R15, 0x1f, RZ ;  /* 0x0000001f0f027819 */ /* 0x002fe200000006ff */
[----:B------:R-:W-:Y:S01]  /*1b60*/  UMOV UR18, 0x0 ;  /* 0x0000000000127882 */ /* 0x000fe20000000000 */
[----:B------:R-:W-:Y:S01]  /*1b70*/  UMOV UR19, 0x10000000 ;  /* 0x1000000000137882 */ /* 0x000fe20000000000 */
[----:B------:R-:W-:Y:S01]  /*1b80*/  UMOV UR12, UR36 ;  /* 0x00000024000c7c82 */ /* 0x000fe20008000000 */
[----:B------:R1:W1:Y:S01]  /*1b90*/  SYNCS.PHASECHK.TRANS64.TRYWAIT P0, [UR8+0xd0], R2 ;  /* 0x0000d002ff0075a7 */ /* 0x0002620008001108 */
[----:B------:R-:W-:Y:S01]  /*1ba0*/  ULEA UR8, UR17, UR4, 0xc ;  /* 0x0000000411087291 */ /* 0x000fe2000f8e60ff */
[----:B------:R-:W-:Y:S01]  /*1bb0*/  UMOV UR9, UR33 ;  /* 0x0000002100097c82 */ /* 0x000fe20008000000 */
[----:B------:R-:W-:-:S02]  /*1bc0*/  UMOV UR10, UR34 ;  /* 0x00000022000a7c82 */ /* 0x000fc40008000000 */
[----:B------:R-:W-:Y:S02]  /*1bd0*/  UIADD3 UR32, UPT, UPT, UR8, 0x3600, URZ ;  /* 0x0000360008207890 */ /* 0x000fe4000fffe0ff */
[----:B------:R-:W-:Y:S02]  /*1be0*/  UIADD3 UR8, UPT, UPT, UR8, 0x1d600, URZ ;  /* 0x0001d60008087890 */ /* 0x000fe4000fffe0ff */
[----:B------:R-:W-:Y:S01]  /*1bf0*/  UIADD3 UR16, UPT, UPT, UR16, 0x1, URZ ;  /* 0x0000000110107890 */ /* 0x000fe2000fffe0ff */
[----:B------:R-:W-:Y:S01]  /*1c00*/  UMOV UR24, UR5 ;  /* 0x0000000500187c82 */ /* 0x000fe20008000000 */
[----:B------:R-:W-:Y:S02]  /*1c10*/  UMOV UR17, UR6 ;  /* 0x0000000600117c82 */ /* 0x000fe40008000000 */
[----:B------:R-:W-:Y:S01]  /*1c20*/  UISETP.NE.AND UP0, UPT, UR16, UR5, UPT ;  /* 0x000000051000728c */ /* 0x000fe2000bf05270 */
[----:B------:R1:W-:Y:S02]  /*1c30*/  UTMALDG.3D [UR32], [UR26], desc[UR18] ;  /* 0x000012201a0075b4 */ /* 0x0003e40008011000 */
[----:B------:R1:W-:Y:S06]  /*1c40*/  UTMALDG.3D [UR8], [UR20], desc[UR18] ;  /* 0x00001208140075b4 */ /* 0x0003ec0008011000 */
[----:B------:R-:W-:Y:S05]  /*1c50*/  BRA.U UP0, `(.L_x_26) ;  /* 0xfffffffd00647547 */ /* 0x000fea000b83ffff */
.L_x_21:
[----:B-1----:R-:W-:Y:S01]  /*1c60*/  ULEA UR8, UR6, UR4, 0x3 ;  /* 0x0000000406087291 */ /* 0x002fe2000f8e18ff */
[----:B------:R-:W-:Y:S01]  /*1c70*/  SHF.L.U32 R2, R15, 0x1f, RZ ;  /* 0x0000001f0f027819 */ /* 0x000fe200000006ff */
[----:B------:R-:W-:Y:S01]  /*1c80*/  @!P1 SYNCS.ARRIVE.TRANS64.A1T0 RZ, [UR4+0x1d8], RZ ;  /* 0x0001d8ffffff99a7 */ /* 0x000fe20008100004 */
[----:B------:R-:W-:-:S06]  /*1c90*/  UISETP.GT.AND UP0, UPT, UR15, UR14, UPT ;  /* 0x0000000e0f00728c */ /* 0x000fcc000bf04270 */
[----:B--2---:R1:W2:Y:S03]  /*1ca0*/  SYNCS.PHASECHK.TRANS64.TRYWAIT P0, [UR8+0xd0], R2 ;  /* 0x0000d002ff0075a7 */ /* 0x0042a60008001108 */
[----:B------:R-:W-:Y:S05]  /*1cb0*/  BRA.U !UP0, `(.L_x_27) ;  /* 0x0000000108a87547 */ /* 0x000fea000b800000 */
[----:B------:R-:W-:Y:S01]  /*1cc0*/  UIADD3 UR21, UPT, UPT, UR7, UR24, URZ ;  /* 0x0000001807157290 */ /* 0x000fe2000fffe0ff */
[----:B------:R-:W-:-:S11]  /*1cd0*/  UMOV UR25, UR6 ;  /* 0x0000000600197c82 */ /* 0x000fd60008000000 */
.L_x_32:
[----:B-1----:R-:W-:Y:S01]  /*1ce0*/  ULEA UR17, UR25, UR4, 0x3 ;  /* 0x0000000419117291 */ /* 0x002fe2000f8e18ff */
[----:B--2---:R-:W-:Y:S01]  /*1cf0*/  @!P5 MOV R3, 0x2000 ;  /* 0x000020000003d802 */ /* 0x004fe20000000f00 */
[----:B--2---:R-:W-:Y:S10]  /*1d00*/  @P0 BRA `(.L_x_28) ;  /* 0x00000000000c0947 */ /* 0x004ff40003800000 */
[----:B------:R-:W-:-:S04]  /*1d10*/  SHF.L.U32 R4, R15, 0x1f, RZ ;  /* 0x0000001f0f047819 */ /* 0x000fc800000006ff */
[----:B------:R-:W2:Y:S02]  /*1d20*/  SYNCS.PHASECHK.TRANS64.TRYWAIT P0, [UR17+0xd0], R4 ;  /* 0x0000d004ff0075a7 */ /* 0x000ea40008001111 */
[----:B--2---:R-:W-:Y:S05]  /*1d30*/  @!P0 BRA `(.L_x_29) ;  /* 0x0000005c00d08947 */ /* 0x004fea0003800000 */
.L_x_28:
[----:B------:R2:W-:Y:S01]  /*1d40*/  @!P5 SYNCS.ARRIVE.TRANS64 RZ, [UR17], R3 ;  /* 0x00000003ffffd9a7 */ /* 0x0005e20008000011 */
[----:B------:R-:W-:Y:S04]  /*1d50*/  BSSY.RECONVERGENT B0, `(.L_x_30) ;  /* 0x0000003000007945 */ /* 0x000fe80003800200 */
[----:B------:R-:W-:Y:S05]  /*1d60*/  @P4 BRA `(.L_x_31) ;  /* 0x0000000000044947 */ /* 0x000fea0003800000 */
[----:B------:R-:W-:Y:S05]  /*1d70*/  BPT.TRAP 0x1 ;  /* 0x000000040000795c */ /* 0x000fea0000300000 */
.L_x_31:
[----:B------:R-:W-:Y:S05]  /*1d80*/  BSYNC.RECONVERGENT B0 ;  /* 0x0000000000007941 */ /* 0x000fea0003800200 */
.L_x_30:
        /* <DEDUP_REMOVED lines=20> */
[----:B------:R-:W-:Y:S01]  /*1ed0*/  UIADD3 UR8, UPT, UPT, UR8, 0x1d600, URZ ;  /* 0x0001d60008087890 */ /* 0x000fe2000fffe0ff */
[----:B------:R-:W-:Y:S01]  /*1ee0*/  UMOV UR9, UR17 ;  /* 0x0000001100097c82 */ /* 0x000fe20008000000 */
[----:B------:R-:W-:Y:S01]  /*1ef0*/  UMOV UR10, UR18 ;  /* 0x00000012000a7c82 */ /* 0x000fe20008000000 */
[----:B------:R-:W-:Y:S01]  /*1f00*/  UIADD3 UR24, UPT, UPT, UR24, 0x1, URZ ;  /* 0x0000000118187890 */ /* 0x000fe2000fffe0ff */
[----:B------:R-:W-:-:S03]  /*1f10*/  UMOV UR25, UR6 ;  /* 0x0000000600197c82 */ /* 0x000fc60008000000 */
[----:B------:R1:W-:Y:S01]  /*1f20*/  UTMALDG.3D [UR16], [UR30], desc[UR26] ;  /* 0x00001a101e0075b4 */ /* 0x0003e20008011000 */
[----:B------:R-:W-:Y:S01]  /*1f30*/  UISETP.NE.AND UP0, UPT, UR24, UR21, UPT ;  /* 0x000000151800728c */ /* 0x000fe2000bf05270 */
[----:B------:R1:W-:Y:S08]  /*1f40*/  UTMALDG.3D [UR8], [UR28], desc[UR26] ;  /* 0x00001a081c0075b4 */ /* 0x0003f00008011000 */
[----:B------:R-:W-:Y:S05]  /*1f50*/  BRA.U UP0, `(.L_x_32) ;  /* 0xfffffffd00607547 */ /* 0x000fea000b83ffff */
.L_x_27:
[C---:B-1----:R-:W-:Y:S01]  /*1f60*/  LEA R2, R14.reuse, UR4, 0x3 ;  /* 0x000000040e027c11 */ /* 0x042fe2000f8e18ff */
[----:B------:R-:W-:Y:S01]  /*1f70*/  NOP ;  /* 0x0000000000007918 */ /* 0x000fe20000000000 */
[----:B--2---:R-:W-:Y:S02]  /*1f80*/  SHF.L.U32 R3, R13, 0x1f, RZ ;  /* 0x0000001f0d037819 */ /* 0x004fe400000006ff */
[----:B------:R-:W-:Y:S02]  /*1f90*/  LEA R4, R14, UR4, 0x4 ;  /* 0x000000040e047c11 */ /* 0x000fe4000f8e20ff */
[----:B------:R-:W1:Y:S02]  /*1fa0*/  SYNCS.PHASECHK.TRANS64.TRYWAIT P0, [R2+URZ+0x1e0], R3 ;  /* 0x0001e003020075a7 */ /* 0x000e6400080011ff */
[----:B-1----:R-:W-:Y:S05]  /*1fb0*/  @!P0 BRA `(.L_x_33) ;  /* 0x0000005c00488947 */ /* 0x002fea0003800000 */
.L_x_141:
[----:B------:R-:W2:Y:S01]  /*1fc0*/  LDS.128 R4, [R4+0x270] ;  /* 0x0002700004047984 */ /* 0x000ea20000000c00 */
[----:B---3--:R-:W-:Y:S01]  /*1fd0*/  ISETP.GE.AND P0, PT, R26, 0x1, PT ;  /* 0x000000011a00780c */ /* 0x008fe20003f06270 */
[----:B-1----:R-:W-:Y:S01]  /*1fe0*/  VIADD R2, R2, 0x1f0 ;  /* 0x000001f002027836 */ /* 0x002fe20000000000 */
[----:B------:R-:W-:Y:S01]  /*1ff0*/  @!PT LDS RZ, [RZ] ;  /* 0x00000000fffff984 */ /* 0x000fe20000000800 */
[----:B------:R-:W-:Y:S01]  /*2000*/  @!PT LDS RZ, [RZ] ;  /* 0x00000000fffff984 */ /* 0x000fe20000000800 */
[----:B------:R-:W-:Y:S01]  /*2010*/  @!PT LDS RZ, [RZ] ;  /* 0x00000000fffff984 */ /* 0x000fe20000000800 */
[----:B------:R-:W-:Y:S01]  /*2020*/  @!PT LDS RZ, [RZ] ;  /* 0x00000000fffff984 */ /* 0x000fe20000000800 */
[----:B------:R1:W-:Y:S06]  /*2030*/  MEMBAR.ALL.CTA ;  /* 0x0000000000007992 */ /* 0x0003ec0000008000 */
[----:B-1----:R-:W1:Y:S01]  /*2040*/  FENCE.VIEW.ASYNC.S ;  /* 0x00000000000073c6 */ /* 0x002e620000000000 */
[----:B------:R-:W-:-:S04]  /*2050*/  PRMT R2, RZ, 0x654, R2 ;  /* 0x00000654ff027816 */ /* 0x000fc80000000002 */
[----:B-1----:R1:W-:Y:S01]  /*2060*/  SYNCS.ARRIVE.TRANS64.RED.A1T0 RZ, [R2+URZ], RZ ;  /* 0x000000ff02ff79a7 */ /* 0x0023e200081004ff */
[----:B--2---:R-:W-:-:S13]  /*2070*/  LOP3.LUT P2, RZ, R6, 0x1, RZ, 0xc0, !PT ;  /* 0x0000000106ff7812 */ /* 0x004fda000784c0ff */
[----:B------:R-:W-:Y:S01]  /*2080*/  @P2 SHF.R.U32.HI R3, RZ, 0x10, R5 ;  /* 0x00000010ff032819 */ /* 0x000fe20000011605 */
[----:B------:R-:W-:Y:S01]  /*2090*/  VOTEU.ANY UP0, P2 ;  /* 0x0000000000ff7886 */ /* 0x000fe20001000100 */
[----:B------:R-:W-:Y:S02]  /*20a0*/  @P2 MOV R10, R4 ;  /* 0x00000004000a2202 */ /* 0x000fe40000000f00 */
[----:B------:R-:W-:Y:S02]  /*20b0*/  @P2 R2UR.BROADCAST UR8, R3 ;  /* 0x00000000030822ca */ /* 0x000fe400008e0000 */
[----:B------:R-:W-:-:S11]  /*20c0*/  @P2 LOP3.LUT R9, R5, 0xffff, RZ, 0xc0, !PT ;  /* 0x0000ffff05092812 */ /* 0x000fd600078ec0ff */
[----:B------:R-:W-:Y:S01]  /*20d0*/  @UP0 UMOV UR36, UR8 ;  /* 0x0000000800240c82 */ /* 0x000fe20008000000 */
[----:B-1----:R-:W-:Y:S05]  /*20e0*/  @!P0 BRA `(.L_x_34) ;  /* 0x0000000000b88947 */ /* 0x002fea0003800000 */
[----:B------:R-:W4:Y:S01]  /*20f0*/  LDC.64 R4, c[0x0][0xb18] ;  /* 0x0002c600ff047b82 */ /* 0x000f220000000a00 */
[----:B------:R-:W-:-:S07]  /*2100*/  ISETP.NE.AND P3, PT, R26, 0x1, PT ;  /* 0x000000011a00780c */ /* 0x000fce0003f65270 */
[----:B------:R-:W1:Y:S08]  /*2110*/  LDC.64 R6, c[0x0][0xb10] ;  /* 0x0002c400ff067b82 */ /* 0x000e700000000a00 */
[----:B------:R-:W2:Y:S08]  /*2120*/  LDC R16, c[0x0][0xb20] ;  /* 0x0002c800ff107b82 */ /* 0x000eb00000000800 */
[----:B------:R-:W3:Y:S01]  /*2130*/  LDC R17, c[0x0][0xb0c] ;  /* 0x0002c300ff117b82 */ /* 0x000ee20000000800 */
[----:B----4-:R-:W-:Y:S01]  /*2140*/  IMAD.HI.U32 R19, R0, R5, RZ ;  /* 0x0000000500137227 */ /* 0x010fe200078e00ff */
[----:B------:R-:W-:-:S03]  /*2150*/  ISETP.NE.AND P0, PT, R4, 0x1, PT ;  /* 0x000000010400780c */ /* 0x000fc60003f05270 */
[----:B------:R-:W-:-:S03]  /*2160*/  IMAD.HI.U32 R5, R9, R5, RZ ;  /* 0x0000000509057227 */ /* 0x000fc600078e00ff */
[----:B------:R-:W4:Y:S01]  /*2170*/  LDC.64 R2, c[0x0][0xb28] ;  /* 0x0002ca00ff027b82 */ /* 0x000f220000000a00 */
[----:B-1----:R-:W-:-:S04]  /*2180*/  IMAD.HI.U32 R20, R8, R6, RZ ;  /* 0x0000000608147227 */ /* 0x002fc800078e00ff */
[----:B------:R-:W-:Y:S01]  /*2190*/  IMAD.HI.U32 R21, R10, R6, RZ ;  /* 0x000000060a157227 */ /* 0x000fe200078e00ff */
[----:B------:R-:W-:Y:S02]  /*21a0*/  SHF.R.U32.HI R20, RZ, R7, R20 ;  /* 0x00000007ff147219 */ /* 0x000fe40000011614 */
[-C--:B--2---:R-:W-:Y:S02]  /*21b0*/  SHF.R.U32.HI R19, RZ, R16.reuse, R19 ;  /* 0x00000010ff137219 */ /* 0x084fe40000011613 */
[----:B------:R-:W-:Y:S02]  /*21c0*/  SHF.R.U32.HI R5, RZ, R16, R5 ;  /* 0x00000010ff057219 */ /* 0x000fe40000011605 */
[----:B------:R-:W-:Y:S02]  /*21d0*/  SEL R19, R0, R19, !P0 ;  /* 0x0000001300137207 */ /* 0x000fe40004000000 */
[----:B------:R-:W-:Y:S02]  /*21e0*/  SHF.R.U32.HI R21, RZ, R7, R21 ;  /* 0x00000007ff157219 */ /* 0x000fe40000011615 */
[----:B---3--:R-:W-:-:S02]  /*21f0*/  ISETP.NE.AND P1, PT, R17, 0x1, PT ;  /* 0x000000011100780c */ /* 0x008fc40003f25270 */
[----:B------:R-:W-:Y:S02]  /*2200*/  SEL R5, R9, R5, !P0 ;  /* 0x0000000509057207 */ /* 0x000fe40004000000 */
[----:B------:R-:W-:Y:S02]  /*2210*/  SEL R20, R8, R20, !P1 ;  /* 0x0000001408147207 */ /* 0x000fe40004800000 */
[----:B------:R-:W-:Y:S01]  /*2220*/  SEL R21, R10, R21, !P1 ;  /* 0x000000150a157207 */ /* 0x000fe20004800000 */
[----:B----4-:R-:W-:-:S04]  /*2230*/  IMAD.HI.U32 R18, R19, R2, RZ ;  /* 0x0000000213127227 */ /* 0x010fc800078e00ff */
        /* <DEDUP_REMOVED lines=10> */
[----:B------:R-:W-:-:S04]  /*22e0*/  @!P0 IMAD.HI.U32 R7, R21, R2, RZ ;  /* 0x0000000215078227 */ /* 0x000fc800078e00ff */
[----:B------:R-:W-:Y:S01]  /*22f0*/  IMAD.MOV R2, RZ, RZ, -R6 ;  /* 0x000000ffff027224 */ /* 0x000fe200078e0a06 */
[----:B------:R-:W-:Y:S02]  /*2300*/  @!P0 SHF.R.U32.HI R3, RZ, R3, R7 ;  /* 0x00000003ff038219 */ /* 0x000fe40000011607 */
[----:B------:R-:W-:Y:S01]  /*2310*/  IADD3 R7, PT, PT, -R5, RZ, RZ ;  /* 0x000000ff05077210 */ /* 0x000fe20007ffe1ff */
[----:B------:R-:W-:Y:S01]  /*2320*/  IMAD R2, R26, R2, R5 ;  /* 0x000000021a027224 */ /* 0x000fe200078e0205 */
        /* <DEDUP_REMOVED lines=10> */
.L_x_34:
[----:B------:R-:W1:Y:S02]  /*23d0*/  LDCU UR8, c[0x0][0xb30] ;  /* 0x00016600ff0877ac */ /* 0x000e640008000800 */
[----:B-1----:R-:W-:-:S09]  /*23e0*/  UISETP.NE.AND UP0, UPT, UR8, 0x1, UPT ;  /* 0x000000010800788c */ /* 0x002fd2000bf05270 */
[----:B------:R-:W-:Y:S05]  /*23f0*/  BRA.U UP0, `(.L_x_35) ;  /* 0x0000000100407547 */ /* 0x000fea000b800000 */
[----:B------:R-:W1:Y:S08]  /*2400*/  LDC.64 R4, c[0x0][0xb10] ;  /* 0x0002c400ff047b82 */ /* 0x000e700000000a00 */
[----:B------:R-:W2:Y:S08]  /*2410*/  LDC.64 R2, c[0x0][0xb18] ;  /* 0x0002c600ff027b82 */ /* 0x000eb00000000a00 */
[----:B------:R-:W3:Y:S08]  /*2420*/  LDC R6, c[0x0][0xb20] ;  /* 0x0002c800ff067b82 */ /* 0x000ef00000000800 */
[----:B------:R-:W4:Y:S01]  /*2430*/  LDC R7, c[0x0][0xb0c] ;  /* 0x0002c300ff077b82 */ /* 0x000f220000000800 */
[----:B-1----:R-:W-:-:S05]  /*2440*/  IMAD.HI.U32 R4, R10, R4, RZ ;  /* 0x000000040a047227 */ /* 0x002fca00078e00ff */
[----:B------:R-:W-:Y:S01]  /*2450*/  SHF.R.U32.HI R4, RZ, R5, R4 ;  /* 0x00000005ff047219 */ /* 0x000fe20000011604 */
[----:B--2---:R-:W-:Y:S01]  /*2460*/  IMAD.HI.U32 R3, R9, R3, RZ ;  /* 0x0000000309037227 */ /* 0x004fe200078e00ff */
[----:B------:R-:W-:-:S04]  /*2470*/  ISETP.NE.AND P0, PT, R2, 0x1, PT ;  /* 0x000000010200780c */ /* 0x000fc80003f05270 */
[----:B---3--:R-:W-:-:S04]  /*2480*/  SHF.R.U32.HI R3, RZ, R6, R3 ;  /* 0x00000006ff037219 */ /* 0x008fc80000011603 */
[----:B------:R-:W-:Y:S02]  /*2490*/  SEL R3, R9, R3, !P0 ;  /* 0x0000000309037207 */ /* 0x000fe40004000000 */
[----:B----4-:R-:W-:-:S04]  /*24a0*/  ISETP.NE.AND P1, PT, R7, 0x1, PT ;  /* 0x000000010700780c */ /* 0x010fc80003f25270 */
[----:B------:R-:W-:-:S05]  /*24b0*/  SEL R4, R10, R4, !P1 ;  /* 0x000000040a047207 */ /* 0x000fca0004800000 */
[----:B------:R-:W-:Y:S02]  /*24c0*/  IMAD.IADD R5, R3, 0x1, -R4 ;  /* 0x0000000103057824 */ /* 0x000fe400078e0a04 */
[----:B------:R-:W-:Y:S02]  /*24d0*/  IMAD.IADD R3, R4, 0x1, -R3 ;  /* 0x0000000104037824 */ /* 0x000fe400078e0a03 */
[----:B------:R-:W-:Y:S02]  /*24e0*/  IMAD R10, R5, R7, R10 ;  /* 0x00000007050a7224 */ /* 0x000fe400078e020a */
[----:B------:R-:W-:-:S07]  /*24f0*/  IMAD R9, R3, R2, R9 ;  /* 0x0000000203097224 */ /* 0x000fce00078e0209 */
.L_x_35:
[----:B------:R-:W-:Y:S01]  /*2500*/  VIADD R14, R14, 0x1 ;  /* 0x000000010e0e7836 */ /* 0x000fe20000000000 */
[----:B------:R-:W-:Y:S01]  /*2510*/  PLOP3.LUT P1, PT, PT, PT, PT, 0x80, 0x8 ;  /* 0x000000000008781c */ /* 0x000fe20003f2f070 */
[----:B------:R-:W-:Y:S02]  /*2520*/  IMAD.IADD R21, R10, 0x1, R59 ;  /* 0x000000010a157824 */ /* 0x000fe400078e023b */
[----:B------:R-:W-:Y:S01]  /*2530*/  IMAD.IADD R20, R9, 0x1, R58 ;  /* 0x0000000109147824 */ /* 0x000fe200078e023a */
[----:B------:R-:W-:-:S04]  /*2540*/  ISETP.NE.AND P0, PT, R14, 0x2, PT ;  /* 0x000000020e00780c */ /* 0x000fc80003f05270 */
[----:B------:R-:W-:Y:S02]  /*2550*/  SEL R2, RZ, 0x1, P0 ;  /* 0x00000001ff027807 */ /* 0x000fe40000000000 */
[----:B------:R-:W-:Y:S02]  /*2560*/  SEL R14, R14, RZ, P0 ;  /* 0x000000ff0e0e7207 */ /* 0x000fe40000000000 */
[----:B------:R-:W-:Y:S01]  /*2570*/  LOP3.LUT R13, R13, R2, RZ, 0x3c, !PT ;  /* 0x000000020d0d7212 */ /* 0x000fe200078e3cff */
[----:B------:R-:W-:Y:S06]  /*2580*/  @P2 BRA `(.L_x_36) ;  /* 0xfffffff000a02947 */ /* 0x000fec000383ffff */
[----:B------:R-:W-:Y:S01]  /*2590*/  UIADD3 UR4, UPT, UPT, UR4, 0xd0, URZ ;  /* 0x000000d004047890 */ /* 0x000fe2000fffe0ff */
[----:B------:R-:W-:-:S03]  /*25a0*/  SHF.L.U32 R2, R15, 0x1f, RZ ;  /* 0x0000001f0f027819 */ /* 0x000fc600000006ff */
[----:B------:R-:W-:-:S09]  /*25b0*/  ULEA UR5, UR6, UR4, 0x3 ;  /* 0x0000000406057291 */ /* 0x000fd2000f8e18ff */
[----:B------:R-:W1:Y:S02]  /*25c0*/  SYNCS.PHASECHK.TRANS64.TRYWAIT P0, [UR5], R2 ;  /* 0x00000002ff0075a7 */ /* 0x000e640008001105 */
[----:B-1----:R-:W-:Y:S05]  /*25d0*/  @!P0 BRA `(.L_x_37) ;  /* 0x0000005400d48947 */ /* 0x002fea0003800000 */
.L_x_143:
[----:B------:R-:W-:-:S04]  /*25e0*/  UIADD3 UR6, UPT, UPT, UR6, 0x1, URZ ;  /* 0x0000000106067890 */ /* 0x000fc8000fffe0ff */
[----:B------:R-:W-:-:S04]  /*25f0*/  UISETP.NE.AND UP0, UPT, UR6, 0x1a, UPT ;  /* 0x0000001a0600788c */ /* 0x000fc8000bf05270 */
[----:B------:R-:W-:Y:S02]  /*2600*/  USEL UR7, URZ, 0x1, UP0 ;  /* 0x00000001ff077887 */ /* 0x000fe40008000000 */
[----:B------:R-:W-:-:S04]  /*2610*/  USEL UR6, UR6, URZ, UP0 ;  /* 0x000000ff06067287 */ /* 0x000fc80008000000 */
[----:B------:R-:W-:Y:S01]  /*2620*/  ULEA UR5, UR6, UR4, 0x3 ;  /* 0x0000000406057291 */ /* 0x000fe2000f8e18ff */
[----:B-1----:R-:W-:-:S04]  /*2630*/  LOP3.LUT R2, R15, UR7, RZ, 0x3c, !PT ;  /* 0x000000070f027c12 */ /* 0x002fc8000f8e3cff */
[----:B------:R-:W-:-:S04]  /*2640*/  SHF.L.U32 R3, R2, 0x1f, RZ ;  /* 0x0000001f02037819 */ /* 0x000fc800000006ff */
[----:B------:R-:W1:Y:S02]  /*2650*/  SYNCS.PHASECHK.TRANS64.TRYWAIT P0, [UR5], R3 ;  /* 0x00000003ff0075a7 */ /* 0x000e640008001105 */
[----:B-1----:R-:W-:Y:S05]  /*2660*/  @!P0 BRA `(.L_x_38) ;  /* 0x0000005400c88947 */ /* 0x002fea0003800000 */
.L_x_145:
[----:B------:R-:W-:-:S04]  /*2670*/  UIADD3 UR6, UPT, UPT, UR6, 0x1, URZ ;  /* 0x0000000106067890 */ /* 0x000fc8000fffe0ff */
[----:B------:R-:W-:-:S04]  /*2680*/  UISETP.NE.AND UP0, UPT, UR6, 0x1a, UPT ;  /* 0x0000001a0600788c */ /* 0x000fc8000bf05270 */
[----:B------:R-:W-:Y:S02]  /*2690*/  USEL UR7, URZ, 0x1, UP0 ;  /* 0x00000001ff077887 */ /* 0x000fe40008000000 */
[----:B------:R-:W-:-:S04]  /*26a0*/  USEL UR6, UR6, URZ, UP0 ;  /* 0x000000ff06067287 */ /* 0x000fc80008000000 */
[----:B------:R-:W-:Y:S01]  /*26b0*/  ULEA UR5, UR6, UR4, 0x3 ;  /* 0x0000000406057291 */ /* 0x000fe2000f8e18ff */
[----:B------:R-:W-:-:S04]  /*26c0*/  LOP3.LUT R2, R2, UR7, RZ, 0x3c, !PT ;  /* 0x0000000702027c12 */ /* 0x000fc8000f8e3cff */
[----:B-1----:R-:W-:-:S04]  /*26d0*/  SHF.L.U32 R3, R2, 0x1f, RZ ;  /* 0x0000001f02037819 */ /* 0x002fc800000006ff */
[----:B------:R-:W1:Y:S02]  /*26e0*/  SYNCS.PHASECHK.TRANS64.TRYWAIT P0, [UR5], R3 ;  /* 0x00000003ff0075a7 */ /* 0x000e640008001105 */
[----:B-1----:R-:W-:Y:S05]  /*26f0*/  @!P0 BRA `(.L_x_39) ;  /* 0x0000005400bc8947 */ /* 0x002fea0003800000 */
.L_x_147:
        /* <DEDUP_REMOVED lines=9> */
.L_x_149:
        /* <DEDUP_REMOVED lines=9> */
.L_x_151:
        /* <DEDUP_REMOVED lines=9> */
.L_x_153:
        /* <DEDUP_REMOVED lines=9> */
.L_x_155:
        /* <DEDUP_REMOVED lines=9> */
.L_x_157:
        /* <DEDUP_REMOVED lines=9> */
.L_x_159:
        /* <DEDUP_REMOVED lines=9> */
.L_x_161:
        /* <DEDUP_REMOVED lines=9> */
.L_x_163:
        /* <DEDUP_REMOVED lines=9> */
.L_x_165:
        /* <DEDUP_REMOVED lines=9> */
.L_x_167:
        /* <DEDUP_REMOVED lines=9> */
.L_x_169:
        /* <DEDUP_REMOVED lines=9> */
.L_x_171:
        /* <DEDUP_REMOVED lines=9> */
.L_x_173:
        /* <DEDUP_REMOVED lines=9> */
.L_x_175:
        /* <DEDUP_REMOVED lines=9> */
.L_x_177:
        /* <DEDUP_REMOVED lines=9> */
.L_x_179:
        /* <DEDUP_REMOVED lines=9> */
.L_x_181:
        /* <DEDUP_REMOVED lines=9> */
.L_x_183:
        /* <DEDUP_REMOVED lines=9> */
.L_x_185:
        /* <DEDUP_REMOVED lines=9> */
.L_x_187:
        /* <DEDUP_REMOVED lines=9> */
.L_x_189:
        /* <DEDUP_REMOVED lines=9> */
.L_x_191:
[----:B------:R-:W-:-:S04]  /*3360*/  UIADD3 UR6, UPT, UPT, UR6, 0x1, URZ ;  /* 0x0000000106067890 */ /* 0x000fc8000fffe0ff */
[----:B------:R-:W-:-:S04]  /*3370*/  UISETP.NE.AND UP0, UPT, UR6, 0x1a, UPT ;  /* 0x0000001a0600788c */ /* 0x000fc8000bf05270 */
[----:B------:R-:W-:Y:S02]  /*3380*/  USEL UR5, URZ, 0x1, UP0 ;  /* 0x00000001ff057887 */ /* 0x000fe40008000000 */
[----:B------:R-:W-:-:S04]  /*3390*/  USEL UR6, UR6, URZ, UP0 ;  /* 0x000000ff06067287 */ /* 0x000fc80008000000 */
[----:B------:R-:W-:Y:S01]  /*33a0*/  ULEA UR6, UR6, UR4, 0x3 ;  /* 0x0000000406067291 */ /* 0x000fe2000f8e18ff */
[----:B------:R-:W-:-:S04]  /*33b0*/  LOP3.LUT R2, R2, UR5, RZ, 0x3c, !PT ;  /* 0x0000000502027c12 */ /* 0x000fc8000f8e3cff */
[----:B------:R-:W-:Y:S01]  /*33c0*/  SHF.L.U32 R2, R2, 0x1f, RZ ;  /* 0x0000001f02027819 */ /* 0x000fe200000006ff */
[----:B-1--4-:R-:W-:-:S07]  /*33d0*/  IMAD.U32 R0, RZ, RZ, UR6 ;  /* 0x00000006ff007e24 */ /* 0x012fce000f8e00ff */
.L_x_62:
[----:B-1----:R1:W2:Y:S02]  /*33e0*/  SYNCS.PHASECHK.TRANS64.TRYWAIT P0, [R0+URZ], R2 ;  /* 0x00000002000075a7 */ /* 0x0022a400080011ff */
[----:B--2---:R-:W-:Y:S05]  /*33f0*/  @!P0 NANOSLEEP.SYNCS 0x989680 ;  /* 0x009896800000895d */ /* 0x004fea0003900000 */
[----:B------:R-:W2:Y:S02]  /*3400*/  @!P0 SYNCS.PHASECHK.TRANS64 P0, [R0+URZ], R2 ;  /* 0x00000002000085a7 */ /* 0x000ea400080010ff */
[----:B--2---:R-:W-:Y:S05]  /*3410*/  @P0 EXIT ;  /* 0x000000000000094d */ /* 0x004fea0003800000 */
[----:B------:R-:W-:Y:S05]  /*3420*/  BRA `(.L_x_62) ;  /* 0xfffffffc00ec7947 */ /* 0x000fea000383ffff */
.L_x_18:
[----:B------:R-:W-:-:S04]  /*3430*/  UISETP.NE.AND UP1, UPT, UR37, URZ, UPT ;  /* 0x000000ff2500728c */ /* 0x000fc8000bf25270 */
[----:B------:R-:W-:-:S09]  /*3440*/  UISETP.NE.OR UP1, UPT, UR8, 0x1, UP1 ;  /* 0x000000010800788c */ /* 0x000fd20008f25670 */
[----:B------:R-:W-:Y:S05]  /*3450*/  BRA.U UP1, `(.L_x_63) ;  /* 0x0000000501487547 */ /* 0x000fea000b800000 */
[----:B------:R-:W-:Y:S01]  /*3460*/  ISETP.NE.AND P2, PT, R2, RZ, PT ;  /* 0x000000ff0200720c */ /* 0x000fe20003f45270 */
[----:B------:R-:W-:Y:S01]  /*3470*/  IMAD.MOV.U32 R12, RZ, RZ, 0x1 ;  /* 0x00000001ff0c7424 */ /* 0x000fe200078e00ff */
[----:B------:R-:W-:Y:S02]  /*3480*/  CS2R R10, SRZ ;  /* 0x00000000000a7805 */ /* 0x000fe4000001ff00 */
[----:B------:R-:W-:Y:S01]  /*3490*/  CS2R R8, SRZ ;  /* 0x0000000000087805 */ /* 0x000fe2000001ff00 */
[----:B------:R-:W-:Y:S01]  /*34a0*/  UMOV UR4, 0x400 ;  /* 0x0000040000047882 */ /* 0x000fe20000000000 */
[----:B------:R-:W-:Y:S01]  /*34b0*/  UMOV UR6, URZ ;  /* 0x000000ff00067c82 */ /* 0x000fe20008000000 */
[----:B------:R-:W-:-:S12]  /*34c0*/  ULEA UR37, UR37, UR4, 0x18 ;  /* 0x0000000425257291 */ /* 0x000fd8000f8ec0ff */
.L_x_67:
[----:B------:R-:W-:Y:S02]  /*34d0*/  LEA R0, R8, UR37, 0x3 ;  /* 0x0000002508007c11 */ /* 0x000fe4000f8e18ff */
[----:B------:R-:W-:-:S03]  /*34e0*/  SHF.L.U32 R4, R9, 0x1f, RZ ;  /* 0x0000001f09047819 */ /* 0x000fc600000006ff */
[----:B------:R-:W-:Y:S01]  /*34f0*/  VIADD R5, R0, 0x250 ;  /* 0x0000025000057836 */ /* 0x000fe20000000000 */
[----:B------:R-:W1:Y:S02]  /*3500*/  SYNCS.PHASECHK.TRANS64.TRYWAIT P0, [R0+URZ+0x240], R4 ;  /* 0x00024004000075a7 */ /* 0x000e6400080011ff */
[----:B-1----:R-:W-:Y:S05]  /*3510*/  @!P0 BRA `(.L_x_64) ;  /* 0x00000050005c8947 */ /* 0x002fea0003800000 */
.L_x_192:
[----:B------:R-:W-:Y:S01]  /*3520*/  ULEA UR5, UR6, UR37, 0x3 ;  /* 0x0000002506057291 */ /* 0x000fe2000f8e18ff */
[----:B-1----:R-:W-:Y:S01]  /*3530*/  PRMT R0, RZ, 0x654, R5 ;  /* 0x00000654ff007816 */ /* 0x002fe20000000005 */
[----:B------:R-:W-:Y:S01]  /*3540*/  @!P2 IMAD.MOV.U32 R4, RZ, RZ, 0x10 ;  /* 0x00000010ff04a424 */ /* 0x000fe200078e00ff */
[----:B------:R-:W-:Y:S01]  /*3550*/  SHF.L.U32 R5, R12, 0x1f, RZ ;  /* 0x0000001f0c057819 */ /* 0x000fe200000006ff */
[----:B------:R-:W-:Y:S01]  /*3560*/  UIADD3 UR4, UPT, UPT, UR5, 0x1e0, URZ ;  /* 0x000001e005047890 */ /* 0x000fe2000fffe0ff */
[----:B------:R1:W-:Y:S05]  /*3570*/  SYNCS.ARRIVE.TRANS64.RED.A1T0 RZ, [R0+URZ], RZ ;  /* 0x000000ff00ff79a7 */ /* 0x0003ea00081004ff */
[----:B------:R-:W-:Y:S01]  /*3580*/  IMAD.U32 R6, RZ, RZ, UR4 ;  /* 0x00000004ff067e24 */ /* 0x000fe2000f8e00ff */
[----:B------:R-:W2:Y:S04]  /*3590*/  SYNCS.PHASECHK.TRANS64.TRYWAIT P0, [UR5+0x1f0], R5 ;  /* 0x0001f005ff0075a7 */ /* 0x000ea80008001105 */
[----:B------:R-:W-:Y:S01]  /*35a0*/  PRMT R6, R2, 0x654, R6 ;  /* 0x0000065402067816 */ /* 0x000fe20000000006 */
[----:B-12---:R-:W-:Y:S06]  /*35b0*/  @!P0 BRA `(.L_x_65) ;  /* 0x0000005000488947 */ /* 0x006fec0003800000 */
.L_x_194:
[----:B------:R-:W-:Y:S01]  /*35c0*/  ULEA UR4, UR6, UR37, 0x4 ;  /* 0x0000002506047291 */ /* 0x000fe2000f8e20ff */
[----:B------:R-:W-:Y:S01]  /*35d0*/  SEL R3, R6, R3, !P2 ;  /* 0x0000000306037207 */ /* 0x000fe20005000000 */
[----:B------:R-:W-:Y:S01]  /*35e0*/  UIADD3 UR5, UPT, UPT, UR5, 0x1e0, URZ ;  /* 0x000001e005057890 */ /* 0x000fe2000fffe0ff */
[----:B-1----:R-:W-:Y:S01]  /*35f0*/  LEA R0, R11, UR37, 0x3 ;  /* 0x000000250b007c11 */ /* 0x002fe2000f8e18ff */
[----:B------:R-:W-:Y:S01]  /*3600*/  UIADD3 UR4, UPT, UPT, UR4, 0x270, URZ ;  /* 0x0000027004047890 */ /* 0x000fe2000fffe0ff */
[----:B------:R1:W-:Y:S01]  /*3610*/  @!P2 SYNCS.ARRIVE.TRANS64.RED RZ, [R3+URZ], R4 ;  /* 0x0000000403ffa9a7 */ /* 0x0003e200080004ff */
[----:B------:R-:W-:Y:S01]  /*3620*/  UIADD3 UR6, UPT, UPT, UR6, 0x1, URZ ;  /* 0x0000000106067890 */ /* 0x000fe2000fffe0ff */
[----:B------:R-:W-:-:S03]  /*3630*/  VIADD R8, R8, 0x1 ;  /* 0x0000000108087836 */ /* 0x000fc60000000000 */
[----:B------:R-:W-:Y:S02]  /*3640*/  UISETP.NE.AND UP0, UPT, UR6, 0x2, UPT ;  /* 0x000000020600788c */ /* 0x000fe4000bf05270 */
[----:B------:R-:W-:Y:S01]  /*3650*/  ISETP.NE.AND P0, PT, R8, 0x2, PT ;  /* 0x000000020800780c */ /* 0x000fe20003f05270 */
[----:B------:R-:W-:Y:S06]  /*3660*/  UGETNEXTWORKID.BROADCAST [UR4], [UR5] ;  /* 0x00000000040073ca */ /* 0x000fec0008000100 */
[----:B------:R-:W-:Y:S02]  /*3670*/  USEL UR4, URZ, 0x1, UP0 ;  /* 0x00000001ff047887 */ /* 0x000fe40008000000 */
[----:B------:R-:W-:-:S04]  /*3680*/  USEL UR6, UR6, URZ, UP0 ;  /* 0x000000ff06067287 */ /* 0x000fc80008000000 */
[----:B------:R-:W-:Y:S02]  /*3690*/  LOP3.LUT R12, R12, UR4, RZ, 0x3c, !PT ;  /* 0x000000040c0c7c12 */ /* 0x000fe4000f8e3cff */
[----:B-1----:R-:W-:-:S04]  /*36a0*/  SHF.L.U32 R4, R10, 0x1f, RZ ;  /* 0x0000001f0a047819 */ /* 0x002fc800000006ff */
[----:B------:R-:W1:Y:S02]  /*36b0*/  SYNCS.PHASECHK.TRANS64.TRYWAIT P1, [R0+URZ+0x1e0], R4 ;  /* 0x0001e004000075a7 */ /* 0x000e6400080211ff */
[----:B-1----:R-:W-:Y:S05]  /*36c0*/  @!P1 BRA `(.L_x_66) ;  /* 0x00000050001c9947 */ /* 0x002fea0003800000 */
.L_x_195:
[C---:B-1----:R-:W-:Y:S01]  /*36d0*/  LEA R4, R11.reuse, UR37, 0x4 ;  /* 0x000000250b047c11 */ /* 0x042fe2000f8e20ff */
[----:B------:R-:W-:Y:S01]  /*36e0*/  VIADD R0, R0, 0x1f0 ;  /* 0x000001f000007836 */ /* 0x000fe20000000000 */
[----:B------:R-:W-:Y:S01]  /*36f0*/  SEL R8, R8, RZ, P0 ;  /* 0x000000ff08087207 */ /* 0x000fe20000000000 */
[----:B------:R-:W-:-:S03]  /*3700*/  VIADD R11, R11, 0x1 ;  /* 0x000000010b0b7836 */ /* 0x000fc60000000000 */
[----:B------:R-:W1:Y:S01]  /*3710*/  LDS.128 R4, [R4+0x270] ;  /* 0x0002700004047984 */ /* 0x000e620000000c00 */
[----:B------:R-:W-:Y:S02]  /*3720*/  PRMT R0, RZ, 0x654, R0 ;  /* 0x00000654ff007816 */ /* 0x000fe40000000000 */
[C---:B------:R-:W-:Y:S01]  /*3730*/  ISETP.NE.AND P1, PT, R11.reuse, 0x2, PT ;  /* 0x000000020b00780c */ /* 0x040fe20003f25270 */
[----:B------:R-:W-:Y:S01]  /*3740*/  @!PT LDS RZ, [RZ] ;  /* 0x00000000fffff984 */ /* 0x000fe20000000800 */
[----:B------:R-:W-:Y:S01]  /*3750*/  @!PT LDS RZ, [RZ] ;  /* 0x00000000fffff984 */ /* 0x000fe20000000800 */
[----:B------:R-:W-:Y:S01]  /*3760*/  @!PT LDS RZ, [RZ] ;  /* 0x00000000fffff984 */ /* 0x000fe20000000800 */
[----:B------:R-:W-:Y:S01]  /*3770*/  @!PT LDS RZ, [RZ] ;  /* 0x00000000fffff984 */ /* 0x000fe20000000800 */
[----:B------:R2:W-:Y:S06]  /*3780*/  MEMBAR.ALL.CTA ;  /* 0x0000000000007992 */ /* 0x0005ec0000008000 */
[----:B--2---:R-:W2:Y:S01]  /*3790*/  FENCE.VIEW.ASYNC.S ;  /* 0x00000000000073c6 */ /* 0x004ea20000000000 */
[----:B------:R-:W-:Y:S01]  /*37a0*/  SEL R11, R11, RZ, P1 ;  /* 0x000000ff0b0b7207 */ /* 0x000fe20000800000 */
[----:B--2---:R2:W-:Y:S01]  /*37b0*/  SYNCS.ARRIVE.TRANS64.RED.A1T0 RZ, [R0+URZ], RZ ;  /* 0x000000ff00ff79a7 */ /* 0x0045e200081004ff */
[----:B-1----:R-:W-:-:S02]  /*37c0*/  LOP3.LUT P3, RZ, R6, 0x1, RZ, 0xc0, !PT ;  /* 0x0000000106ff7812 */ /* 0x002fc4000786c0ff */
[----:B------:R-:W-:-:S04]  /*37d0*/  SEL R4, RZ, 0x1, P1 ;  /* 0x00000001ff047807 */ /* 0x000fc80000800000 */
[----:B------:R-:W-:Y:S02]  /*37e0*/  LOP3.LUT R10, R10, R4, RZ, 0x3c, !PT ;  /* 0x000000040a0a7212 */ /* 0x000fe400078e3cff */
[----:B--2---:R-:W-:-:S04]  /*37f0*/  SEL R0, RZ, 0x1, P0 ;  /* 0x00000001ff007807 */ /* 0x004fc80000000000 */
[----:B------:R-:W-:Y:S01]  /*3800*/  LOP3.LUT R9, R9, R0, RZ, 0x3c, !PT ;  /* 0x0000000009097212 */ /* 0x000fe200078e3cff */
[----:B------:R-:W-:Y:S06]  /*3810*/  @P3 BRA `(.L_x_67) ;  /* 0xfffffffc002c3947 */ /* 0x000fec000383ffff */
[----:B------:R-:W-:Y:S01]  /*3820*/  ULEA UR5, UR6, UR37, 0x3 ;  /* 0x0000002506057291 */ /* 0x000fe2000f8e18ff */
[----:B------:R-:W-:-:S08]  /*3830*/  SHF.L.U32 R2, R12, 0x1f, RZ ;  /* 0x0000001f0c027819 */ /* 0x000fd000000006ff */
[----:B------:R-:W1:Y:S02]  /*3840*/  SYNCS.PHASECHK.TRANS64 P0, [UR5+0x1f0], R2 ;  /* 0x0001f002ff0075a7 */ /* 0x000e640008001005 */
[----:B-1----:R-:W-:Y:S05]  /*3850*/  @P0 BRA `(.L_x_68) ;  /* 0x0000000000080947 */ /* 0x002fea0003800000 */
[----:B------:R-:W1:Y:S02]  /*3860*/  SYNCS.PHASECHK.TRANS64.TRYWAIT P0, [UR5+0x1f0], R2 ;  /* 0x0001f002ff0075a7 */ /* 0x000e640008001105 */
[----:B-1----:R-:W-:Y:S05]  /*3870*/  @!P0 BRA `(.L_x_69) ;  /* 0x0000004c00c48947 */ /* 0x002fea0003800000 */
.L_x_68:
[----:B------:R-:W-:-:S04]  /*3880*/  UIADD3 UR4, UPT, UPT, UR6, 0x1, URZ ;  /* 0x0000000106047890 */ /* 0x000fc8000fffe0ff */
[----:B------:R-:W-:-:S04]  /*3890*/  UISETP.NE.AND UP0, UPT, UR4, 0x2, UPT ;  /* 0x000000020400788c */ /* 0x000fc8000bf05270 */
[----:B------:R-:W-:Y:S02]  /*38a0*/  USEL UR7, URZ, 0x1, UP0 ;  /* 0x00000001ff077887 */ /* 0x000fe40008000000 */
[----:B------:R-:W-:-:S04]  /*38b0*/  USEL UR4, UR4, URZ, UP0 ;  /* 0x000000ff04047287 */ /* 0x000fc80008000000 */
[----:B------:R-:W-:Y:S01]  /*38c0*/  ULEA UR4, UR4, UR37, 0x3 ;  /* 0x0000002504047291 */ /* 0x000fe2000f8e18ff */
[----:B-1----:R-:W-:-:S04]  /*38d0*/  LOP3.LUT R2, R12, UR7, RZ, 0x3c, !PT ;  /* 0x000000070c027c12 */ /* 0x002fc8000f8e3cff */
[----:B------:R-:W-:-:S04]  /*38e0*/  SHF.L.U32 R0, R2, 0x1f, RZ ;  /* 0x0000001f02007819 */ /* 0x000fc800000006ff */
[----:B------:R-:W1:Y:S02]  /*38f0*/  SYNCS.PHASECHK.TRANS64 P0, [UR4+0x1f0], R0 ;  /* 0x0001f000ff0075a7 */ /* 0x000e640008001004 */
[----:B-1----:R-:W-:Y:S05]  /*3900*/  @P0 EXIT ;  /* 0x000000000000094d */ /* 0x002fea0003800000 */
[----:B------:R-:W-:Y:S02]  /*3910*/  SHF.L.U32 R2, R2, 0x1f, RZ ;  /* 0x0000001f02027819 */ /* 0x000fe400000006ff */
[----:B------:R-:W-:-:S07]  /*3920*/  MOV R0, UR4 ;  /* 0x0000000400007c02 */ /* 0x000fce0008000f00 */
.L_x_70:
[----:B-1----:R1:W2:Y:S02]  /*3930*/  SYNCS.PHASECHK.TRANS64.TRYWAIT P0, [R0+URZ+0x1f0], R2 ;  /* 0x0001f002000075a7 */ /* 0x0022a400080011ff */
[----:B--2---:R-:W-:Y:S05]  /*3940*/  @!P0 NANOSLEEP.SYNCS 0x989680 ;  /* 0x009896800000895d */ /* 0x004fea0003900000 */
[----:B------:R-:W2:Y:S02]  /*3950*/  @!P0 SYNCS.PHASECHK.TRANS64 P0, [R0+URZ+0x1f0], R2 ;  /* 0x0001f002000085a7 */ /* 0x000ea400080010ff */
[----:B--2---:R-:W-:Y:S05]  /*3960*/  @P0 EXIT ;  /* 0x000000000000094d */ /* 0x004fea0003800000 */
[----:B------:R-:W-:Y:S05]  /*3970*/  BRA `(.L_x_70) ;  /* 0xfffffffc00ec7947 */ /* 0x000fea000383ffff */
.L_x_63:
[----:B------:R-:W-:-:S09]  /*3980*/  UISETP.NE.AND UP1, UPT, UR8, URZ, UPT ;  /* 0x000000ff0800728c */ /* 0x000fd2000bf25270 */
[----:B------:R-:W-:Y:S05]  /*3990*/  BRA.U UP1, `(.L_x_71) ;  /* 0x0000000d01947547 */ /* 0x000fea000b800000 */
[----:B------:R-:W-:Y:S01]  /*39a0*/  UMOV UR4, 0x40 ;  /* 0x0000004000047882 */ /* 0x000fe20000000000 */
[----:B------:R-:W-:Y:S01]  /*39b0*/  NOP ;  /* 0x0000000000007918 */ /* 0x000fe20000000000 */
[----:B------:R-:W-:Y:S01]  /*39c0*/  ULEA UR4, UR37, UR4, 0x18 ;  /* 0x0000000425047291 */ /* 0x000fe2000f8ec0ff */
[----:B------:R-:W-:Y:S02]  /*39d0*/  UMOV UR5, 0x400 ;  /* 0x0000040000057882 */ /* 0x000fe40000000000 */
[----:B------:R-:W-:-:S06]  /*39e0*/  ULEA UR37, UR37, UR5, 0x18 ;  /* 0x0000000525257291 */ /* 0x000fcc000f8ec0ff */
[----:B------:R-:W1:Y:S02]  /*39f0*/  LDS.U8 R0, [UR4+0x1c] ;  /* 0x00001c04ff007984 */ /* 0x000e640008000000 */
[----:B-1----:R-:W-:-:S13]  /*3a00*/  ISETP.NE.AND P0, PT, R0, RZ, PT ;  /* 0x000000ff0000720c */ /* 0x002fda0003f05270 */
[----:B------:R-:W-:Y:S05]  /*3a10*/  @P0 BRA `(.L_x_72) ;  /* 0x0000000000580947 */ /* 0x000fea0003800000 */
[----:B------:R-:W-:-:S13]  /*3a20*/  ELECT P0, URZ, PT ;  /* 0x0000000000ff782f */ /* 0x000fda0003800000 */
[----:B------:R-:W-:Y:S05]  /*3a30*/  @!P0 BRA `(.L_x_73) ;  /* 0x0000000000608947 */ /* 0x000fea0003800000 */
[----:B------:R-:W-:Y:S01]  /*3a40*/  UMOV UR5, 0x10 ;  /* 0x0000001000057882 */ /* 0x000fe20000000000 */
[----:B------:R-:W-:Y:S01]  /*3a50*/  HFMA2 R0, -RZ, RZ, 0, 5.9604644775390625e-08 ;  /* 0x00000001ff007431 */ /* 0x000fe200000001ff */
[----:B------:R-:W-:-:S03]  /*3a60*/  MOV R2, 0xffff ;  /* 0x0000ffff00027802 */ /* 0x000fc60000000f00 */
[----:B------:R-:W-:Y:S04]  /*3a70*/  DEPBAR.LE SB1, 0x36 ;  /* 0x00009d800000791a */ /* 0x000fe80000000000 */
[----:B------:R-:W1:Y:S02]  /*3a80*/  UTCATOMSWS.FIND_AND_SET.ALIGN UP0, UR5, UR5 ;  /* 0x00000005000575e3 */ /* 0x000e640008000800 */
[----:B-1----:R-:W-:Y:S01]  /*3a90*/  MOV R3, UR5 ;  /* 0x0000000500037c02 */ /* 0x002fe20008000f00 */
[----:B------:R-:W-:Y:S06]  /*3aa0*/  BRA.U UP0, `(.L_x_74) ;  /* 0x0000000100187547 */ /* 0x000fec000b800000 */
.L_x_75:
[----:B------:R-:W-:Y:S05]  /*3ab0*/  NANOSLEEP 0x64 ;  /* 0x000000640000795d */ /* 0x000fea0003800000 */
[----:B------:R-:W-:-:S05]  /*3ac0*/  UMOV UR5, 0x10 ;  /* 0x0000001000057882 */ /* 0x000fca0000000000 */
[----:B------:R-:W-:Y:S04]  /*3ad0*/  DEPBAR.LE SB1, 0x36 ;  /* 0x00009d800000791a */ /* 0x000fe80000000000 */
[----:B------:R-:W1:Y:S02]  /*3ae0*/  UTCATOMSWS.FIND_AND_SET.ALIGN UP0, UR5, UR5 ;  /* 0x00000005000575e3 */ /* 0x000e640008000800 */
[----:B-1----:R-:W-:Y:S01]  /*3af0*/  MOV R3, UR5 ;  /* 0x0000000500037c02 */ /* 0x002fe20008000f00 */
[----:B------:R-:W-:Y:S05]  /*3b00*/  BRA.U !UP0, `(.L_x_75) ;  /* 0xfffffffd08e87547 */ /* 0x000fea000b83ffff */
.L_x_74:
[-C--:B------:R-:W-:Y:S02]  /*3b10*/  SHF.L.U32 R2, R2, R3.reuse, RZ ;  /* 0x0000000302027219 */ /* 0x080fe400000006ff */
[----:B------:R-:W-:Y:S01]  /*3b20*/  SHF.L.U32 R0, R0, R3, RZ ;  /* 0x0000000300007219 */ /* 0x000fe200000006ff */
[----:B------:R-:W-:Y:S02]  /*3b30*/  IMAD.SHL.U32 R3, R3, 0x20, RZ ;  /* 0x0000002003037824 */ /* 0x000fe400078e00ff */
[----:B------:R1:W-:Y:S04]  /*3b40*/  ATOMS.OR RZ, [UR4+0x14], R2 ;  /* 0x00001402ffff798c */ /* 0x0003e8000b000004 */
[----:B------:R1:W-:Y:S04]  /*3b50*/  ATOMS.OR RZ, [UR4+0x18], R0 ;  /* 0x00001800ffff798c */ /* 0x0003e8000b000004 */
[----:B------:R1:W-:Y:S01]  /*3b60*/  STS [UR37+0x290], R3 ;  /* 0x00029003ff007988 */ /* 0x0003e20008000825 */
[----:B------:R-:W-:Y:S05]  /*3b70*/  BRA `(.L_x_73) ;  /* 0x0000000000107947 */ /* 0x000fea0003800000 */
.L_x_72:
[----:B------:R-:W-:Y:S02]  /*3b80*/  MOV R0, 0xffffffff ;  /* 0xffffffff00007802 */ /* 0x000fe40000000f00 */
[----:B------:R-:W-:-:S03]  /*3b90*/  MOV R2, 0x3bc0 ;  /* 0x00003bc000027802 */ /* 0x000fc60000000f00 */
[----:B------:R1:W-:Y:S04]  /*3ba0*/  STS [UR37+0x290], R0 ;  /* 0x00029000ff007988 */ /* 0x0003e80008000825 */
[----:B-1-3-5:R-:W-:Y:S05]  /*3bb0*/  CALL.REL.NOINC `($__internal_1_$__cuda_sm10x_tcgen05_guardrail_trap_phase_invalid_during_alloc) ;  /* 0x0000005000987944 */ /* 0x02afea0003c00000 */
.L_x_73:
[----:B------:R-:W-:Y:S05]  /*3bc0*/  WARPSYNC.ALL ;  /* 0x0000000000007948 */ /* 0x000fea0003800000 */
[----:B------:R-:W2:Y:S01]  /*3bd0*/  S2UR UR6, SR_CgaCtaId ;  /* 0x00000000000679c3 */ /* 0x000ea20000008800 */
[----:B------:R-:W-:Y:S01]  /*3be0*/  UMOV UR4, 0x400 ;  /* 0x0000040000047882 */ /* 0x000fe20000000000 */
[----:B------:R-:W-:-:S06]  /*3bf0*/  NOP ;  /* 0x0000000000007918 */ /* 0x000fcc0000000000 */
[----:B------:R-:W-:Y:S06]  /*3c00*/  BAR.ARV 0x6, 0xa0 ;  /* 0x0182800000007b1d */ /* 0x000fec0000002000 */
[----:B------:R-:W4:Y:S01]  /*3c10*/  LDCU UR7, c[0x0][0x38c] ;  /* 0x00007180ff0777ac */ /* 0x000f220008000800 */
[----:B------:R-:W-:Y:S01]  /*3c20*/  IMAD.MOV.U32 R11, RZ, RZ, 0x1 ;  /* 0x00000001ff0b7424 */ /* 0x000fe200078e00ff */
[----:B------:R-:W-:Y:S01]  /*3c30*/  CS2R R8, SRZ ;  /* 0x0000000000087805 */ /* 0x000fe2000001ff00 */
[----:B------:R-:W-:Y:S01]  /*3c40*/  IMAD.MOV.U32 R10, RZ, RZ, RZ ;  /* 0x000000ffff0a7224 */ /* 0x000fe200078e00ff */
[----:B------:R-:W-:Y:S01]  /*3c50*/  UMOV UR18, URZ ;  /* 0x000000ff00127c82 */ /* 0x000fe20008000000 */
[----:B------:R-:W-:Y:S01]  /*3c60*/  UMOV UR17, URZ ;  /* 0x000000ff00117c82 */ /* 0x000fe20008000000 */
[----:B------:R-:W-:Y:S01]  /*3c70*/  UMOV UR22, 0x0 ;  /* 0x0000000000167882 */ /* 0x000fe20000000000 */
[----:B------:R-:W-:Y:S01]  /*3c80*/  UMOV UR23, 0x4100010 ;  /* 0x0410001000177882 */ /* 0x000fe20000000000 */
[----:B------:R-:W-:Y:S01]  /*3c90*/  UMOV UR20, 0x0 ;  /* 0x0000000000147882 */ /* 0x000fe20000000000 */
[----:B------:R-:W-:Y:S01]  /*3ca0*/  UMOV UR21, 0x4100010 ;  /* 0x0410001000157882 */ /* 0x000fe20000000000 */
[----:B--2---:R-:W-:Y:S01]  /*3cb0*/  ULEA UR6, UR6, UR4, 0x18 ;  /* 0x0000000406067291 */ /* 0x004fe2000f8ec0ff */
[----:B------:R-:W2:Y:S03]  /*3cc0*/  LDCU UR4, c[0x0][0x38c] ;  /* 0x00007180ff0477ac */ /* 0x000ea60008000800 */
[----:B------:R-:W-:-:S02]  /*3cd0*/  UIADD3 UR11, UPT, UPT, UR6, 0x3600, URZ ;  /* 0x00003600060b7890 */ /* 0x000fc4000fffe0ff */
[----:B----4-:R-:W-:-:S03]  /*3ce0*/  UIADD3 UR7, UPT, UPT, UR7, 0x1f, URZ ;  /* 0x0000001f07077890 */ /* 0x010fc6000fffe0ff */
[----:B-1----:R-:W1:Y:S01]  /*3cf0*/  LDS R0, [UR6+0x290] ;  /* 0x00029006ff007984 */ /* 0x002e620008000800 */
[----:B------:R-:W-:Y:S02]  /*3d00*/  UIADD3 UR12, UPT, UPT, UR6, 0x1d600, URZ ;  /* 0x0001d600060c7890 */ /* 0x000fe4000fffe0ff */
[----:B------:R-:W-:Y:S02]  /*3d10*/  USHF.R.S32.HI UR5, URZ, 0x1f, UR7 ;  /* 0x0000001fff057899 */ /* 0x000fe40008011407 */
[----:B------:R-:W-:Y:S02]  /*3d20*/  USHF.R.U32.HI UR11, URZ, 0x4, UR11 ;  /* 0x00000004ff0b7899 */ /* 0x000fe4000801160b */
[----:B------:R-:W-:Y:S02]  /*3d30*/  ULEA.HI UR5, UR5, UR7, URZ, 0x5 ;  /* 0x0000000705057291 */ /* 0x000fe4000f8f28ff */
[----:B------:R-:W-:Y:S02]  /*3d40*/  USHF.R.U32.HI UR12, URZ, 0x4, UR12 ;  /* 0x00000004ff0c7899 */ /* 0x000fe4000801160c */
[----:B------:R-:W-:-:S02]  /*3d50*/  USHF.R.S32.HI UR5, URZ, 0x5, UR5 ;  /* 0x00000005ff057899 */ /* 0x000fc40008011405 */
[----:B------:R-:W-:Y:S02]  /*3d60*/  ULOP3.LUT UR11, UR11, 0x3fff, URZ, 0xc0, !UPT ;  /* 0x00003fff0b0b7892 */ /* 0x000fe4000f8ec0ff */
[----:B------:R-:W-:Y:S02]  /*3d70*/  UISETP.LT.AND UP0, UPT, UR5, 0x1, UPT ;  /* 0x000000010500788c */ /* 0x000fe4000bf01270 */
[----:B------:R-:W-:Y:S02]  /*3d80*/  ULOP3.LUT UR12, UR12, 0x3fff, URZ, 0xc0, !UPT ;  /* 0x00003fff0c0c7892 */ /* 0x000fe4000f8ec0ff */
[----:B------:R-:W-:Y:S02]  /*3d90*/  USEL UR10, UR5, 0x1, !UP0 ;  /* 0x00000001050a7887 */ /* 0x000fe4000c000000 */
[----:B------:R-:W-:Y:S02]  /*3da0*/  ULOP3.LUT UR11, UR11, 0x10000, URZ, 0xfc, !UPT ;  /* 0x000100000b0b7892 */ /* 0x000fe4000f8efcff */
[----:B------:R-:W-:-:S02]  /*3db0*/  ULOP3.LUT UR12, UR12, 0x10000, URZ, 0xfc, !UPT ;  /* 0x000100000c0c7892 */ /* 0x000fc4000f8efcff */
[----:B------:R-:W-:Y:S02]  /*3dc0*/  UIADD3 UR10, UPT, UPT, -UR10, URZ, URZ ;  /* 0x000000ff0a0a7290 */ /* 0x000fe4000fffe1ff */
[----:B--2---:R-:W-:Y:S01]  /*3dd0*/  UISETP.GE.AND UP3, UPT, UR4, 0x1, UPT ;  /* 0x000000010400788c */ /* 0x004fe2000bf66270 */
[----:B-1----:R-:W-:-:S15]  /*3de0*/  R2UR UR19, R0 ;  /* 0x00000000001372ca */ /* 0x002fde00000e0000 */
.L_x_82:
[----:B------:R-:W-:Y:S02]  /*3df0*/  LEA R0, R10, UR6, 0x3 ;  /* 0x000000060a007c11 */ /* 0x000fe4000f8e18ff */
[----:B------:R-:W-:Y:S02]  /*3e00*/  SHF.L.U32 R2, R9, 0x1f, RZ ;  /* 0x0000001f09027819 */ /* 0x000fe400000006ff */
[----:B------:R-:W-:Y:S01]  /*3e10*/  PLOP3.LUT P0, PT, PT, PT, UP3, 0x80, 0x8 ;  /* 0x000000000008781c */ /* 0x000fe20003f0f038 */
[----:B------:R-:W-:Y:S01]  /*3e20*/  VIADD R3, R0, 0x1f0 ;  /* 0x000001f000037836 */ /* 0x000fe20000000000 */
[----:B-1----:R-:W1:Y:S02]  /*3e30*/  SYNCS.PHASECHK.TRANS64.TRYWAIT P1, [R0+URZ+0x1e0], R2 ;  /* 0x0001e002000075a7 */ /* 0x002e6400080211ff */
[----:B-1--4-:R-:W-:Y:S09]  /*3e40*/  @!P1 BRA `(.L_x_76) ;  /* 0x0000004800689947 */ /* 0x012ff20003800000 */
.L_x_197:
[----:B------:R-:W-:Y:S01]  /*3e50*/  LEA R4, R10, UR6, 0x4 ;  /* 0x000000060a047c11 */ /* 0x000fe2000f8e20ff */
[----:B------:R-:W-:Y:S01]  /*3e60*/  @UP3 ULEA UR4, UR17, UR6, 0x3 ;  /* 0x0000000611043291 */ /* 0x000fe2000f8e18ff */
[----:B------:R-:W-:Y:S01]  /*3e70*/  PLOP3.LUT P2, PT, PT, PT, PT, 0x80, 0x8 ;  /* 0x000000000008781c */ /* 0x000fe20003f4f070 */
[----:B------:R-:W-:Y:S01]  /*3e80*/  ULEA UR8, UR18, UR6, 0x3 ;  /* 0x0000000612087291 */ /* 0x000fe2000f8e18ff */
[----:B------:R-:W-:Y:S02]  /*3e90*/  PRMT R3, RZ, 0x654, R3 ;  /* 0x00000654ff037816 */ /* 0x000fe40000000003 */
[----:B------:R-:W2:Y:S01]  /*3ea0*/  LDS.128 R4, [R4+0x270] ;  /* 0x0002700004047984 */ /* 0x000ea20000000c00 */
[----:B-1----:R-:W-:Y:S02]  /*3eb0*/  @P0 SHF.L.U32 R2, R8, 0x1f, RZ ;  /* 0x0000001f08020819 */ /* 0x002fe400000006ff */
[----:B------:R-:W-:Y:S01]  /*3ec0*/  SHF.L.U32 R0, R11, 0x1f, RZ ;  /* 0x0000001f0b007819 */ /* 0x000fe200000006ff */
[----:B------:R-:W-:Y:S01]  /*3ed0*/  @!PT LDS RZ, [RZ] ;  /* 0x00000000fffff984 */ /* 0x000fe20000000800 */
[----:B------:R-:W-:Y:S01]  /*3ee0*/  @!PT LDS RZ, [RZ] ;  /* 0x00000000fffff984 */ /* 0x000fe20000000800 */
[----:B------:R-:W-:Y:S01]  /*3ef0*/  @!PT LDS RZ, [RZ] ;  /* 0x00000000fffff984 */ /* 0x000fe20000000800 */
[----:B------:R-:W-:Y:S01]  /*3f00*/  @!PT LDS RZ, [RZ] ;  /* 0x00000000fffff984 */ /* 0x000fe20000000800 */
[----:B------:R1:W-:Y:S06]  /*3f10*/  MEMBAR.ALL.CTA ;  /* 0x0000000000007992 */ /* 0x0003ec0000008000 */
[----:B-1----:R-:W1:Y:S02]  /*3f20*/  FENCE.VIEW.ASYNC.S ;  /* 0x00000000000073c6 */ /* 0x002e640000000000 */
[----:B-1----:R1:W-:Y:S01]  /*3f30*/  SYNCS.ARRIVE.TRANS64.RED.A1T0 RZ, [R3+URZ], RZ ;  /* 0x000000ff03ff79a7 */ /* 0x0023e200081004ff */
[----:B------:R1:W4:Y:S01]  /*3f40*/  @P0 SYNCS.PHASECHK.TRANS64.TRYWAIT P2, [UR4], R2 ;  /* 0x00000002ff0005a7 */ /* 0x0003220008041104 */
[----:B------:R-:W-:Y:S01]  /*3f50*/  ULEA.HI UR4, UR18, UR18, URZ, 0x1 ;  /* 0x0000001212047291 */ /* 0x000fe2000f8f08ff */
[----:B--2---:R-:W-:-:S03]  /*3f60*/  LOP3.LUT P1, RZ, R6, 0x1, RZ, 0xc0, !PT ;  /* 0x0000000106ff7812 */ /* 0x004fc6000782c0ff */
[----:B------:R-:W-:Y:S02]  /*3f70*/  USHF.L.U32 UR9, UR4, 0x5, URZ ;  /* 0x0000000504097899 */ /* 0x000fe400080006ff */
[----:B------:R-:W-:Y:S02]  /*3f80*/  ULOP3.LUT UR4, UR4, 0xffe, URZ, 0xc0, !UPT ;  /* 0x00000ffe04047892 */ /* 0x000fe4000f8ec0ff */
[----:B------:R-:W-:Y:S02]  /*3f90*/  ULOP3.LUT UR9, UR9, 0xffffffc0, URZ, 0xc0, !UPT ;  /* 0xffffffc009097892 */ /* 0x000fe4000f8ec0ff */
[----:B------:R-:W-:Y:S02]  /*3fa0*/  UIADD3 UR4, UPT, UPT, -UR4, UR18, URZ ;  /* 0x0000001204047290 */ /* 0x000fe4000fffe1ff */
[----:B------:R-:W-:Y:S01]  /*3fb0*/  UIADD3 UR9, UPT, UPT, UR19, UR9, URZ ;  /* 0x0000000913097290 */ /* 0x000fe2000fffe0ff */
[----:B------:R-:W2:Y:S03]  /*3fc0*/  SYNCS.PHASECHK.TRANS64.TRYWAIT P0, [UR8+0x220], R0 ;  /* 0x00022000ff0075a7 */ /* 0x000ea60008001108 */
[----:B------:R-:W-:Y:S01]  /*3fd0*/  ULEA UR9, UR4, UR9, 0x14 ;  /* 0x0000000904097291 */ /* 0x000fe2000f8ea0ff */
[----:B-12-4-:R-:W-:Y:S11]  /*3fe0*/  @!P0 BRA `(.L_x_77) ;  /* 0x0000004800148947 */ /* 0x016ff60003800000 */
.L_x_199:
[----:B------:R-:W-:Y:S01]  /*3ff0*/  IADD3 R10, PT, PT, R10, 0x1, RZ ;  /* 0x000000010a0a7810 */ /* 0x000fe20007ffe0ff */
[----:B------:R-:W-:Y:S06]  /*4000*/  BRA.U !UP3, `(.L_x_78) ;  /* 0x000000010b987547 */ /* 0x000fec000b800000 */
[----:B------:R-:W-:Y:S01]  /*4010*/  UPLOP3.LUT UP4, UPT, UPT, UPT, UPT, 0x40, 0x4 ;  /* 0x000000000004789c */ /* 0x000fe20003f8e870 */
[----:B------:R-:W-:Y:S01]  /*4020*/  UMOV UR16, UR10 ;  /* 0x0000000a00107c82 */ /* 0x000fe20008000000 */
[----:B------:R-:W-:Y:S01]  /*4030*/  UMOV UR15, UR5 ;  /* 0x00000005000f7c82 */ /* 0x000fe20008000000 */
[----:B------:R-:W-:-:S08]  /*4040*/  UMOV UR14, UR17 ;  /* 0x00000011000e7c82 */ /* 0x000fd00008000000 */
.L_x_81:
[----:B------:R-:W-:Y:S02]  /*4050*/  UIADD3 UR16, UPT, UPT, UR16, 0x1, URZ ;  /* 0x0000000110107890 */ /* 0x000fe4000fffe0ff */
[----:B--2---:R-:W-:Y:S02]  /*4060*/  ULEA UR7, UR14, UR6, 0x3 ;  /* 0x000000060e077291 */ /* 0x004fe4000f8e18ff */
[----:B------:R-:W-:Y:S01]  /*4070*/  UISETP.NE.AND UP0, UPT, UR16, URZ, UPT ;  /* 0x000000ff1000728c */ /* 0x000fe2000bf05270 */
[----:B----4-:R-:W-:Y:S10]  /*4080*/  @P2 BRA `(.L_x_79) ;  /* 0x00000000000c2947 */ /* 0x010ff40003800000 */
[----:B-1----:R-:W-:Y:S04]  /*4090*/  SHF.L.U32 R2, R8, 0x1f, RZ ;  /* 0x0000001f08027819 */ /* 0x002fe800000006ff */
[----:B------:R-:W1:Y:S02]  /*40a0*/  SYNCS.PHASECHK.TRANS64.TRYWAIT P0, [UR7], R2 ;  /* 0x00000002ff0075a7 */ /* 0x000e640008001107 */
[----:B-1----:R-:W-:Y:S05]  /*40b0*/  @!P0 BRA `(.L_x_80) ;  /* 0x0000004400f88947 */ /* 0x002fea0003800000 */
.L_x_79:
[----:B------:R-:W-:Y:S01]  /*40c0*/  UISETP.NE.AND UP1, UPT, UR15, 0x1, UPT ;  /* 0x000000010f00788c */ /* 0x000fe2000bf25270 */
[----:B------:R-:W-:Y:S01]  /*40d0*/  PLOP3.LUT P2, PT, PT, PT, PT, 0x80, 0x8 ;  /* 0x000000000008781c */ /* 0x000fe20003f4f070 */
[----:B------:R-:W-:Y:S02]  /*40e0*/  UIADD3 UR17, UPT, UPT, UR14, 0x1, URZ ;  /* 0x000000010e117890 */ /* 0x000fe4000fffe0ff */
[----:B------:R-:W-:Y:S02]  /*40f0*/  ULEA UR24, UR14, UR12, 0x8 ;  /* 0x0000000c0e187291 */ /* 0x000fe4000f8e40ff */
[----:B------:R-:W-:Y:S01]  /*4100*/  UISETP.NE.AND UP2, UPT, UR17, 0x1a, UPT ;  /* 0x0000001a1100788c */ /* 0x000fe2000bf45270 */
[----:B------:R-:W-:Y:S01]  /*4110*/  PLOP3.LUT P0, PT, PT, PT, UP1, 0x80, 0x8 ;  /* 0x000000000008781c */ /* 0x000fe20003f0f018 */
[----:B------:R-:W-:Y:S02]  /*4120*/  ULEA UR26, UR14, UR11, 0x8 ;  /* 0x0000000b0e1a7291 */ /* 0x000fe4000f8e40ff */
[----:B------:R-:W-:Y:S02]  /*4130*/  USEL UR13, URZ, 0x1, UP2 ;  /* 0x00000001ff0d7887 */ /* 0x000fe40009000000 */
[----:B------:R-:W-:Y:S02]  /*4140*/  USEL UR17, UR17, URZ, UP2 ;  /* 0x000000ff11117287 */ /* 0x000fe40009000000 */
[----:B------:R-:W-:Y:S02]  /*4150*/  UIADD3 UR30, UPT, UPT, UR24, 0x2, URZ ;  /* 0x00000002181e7890 */ /* 0x000fe4000fffe0ff */
[----:B------:R-:W-:Y:S01]  /*4160*/  @UP1 ULEA UR4, UR17, UR6, 0x3 ;  /* 0x0000000611041291 */ /* 0x000fe2000f8e18ff */
[----:B------:R-:W-:Y:S01]  /*4170*/  LOP3.LUT R8, R8, UR13, RZ, 0x3c, !PT ;  /* 0x0000000d08087c12 */ /* 0x000fe2000f8e3cff */
[----:B------:R-:W-:Y:S02]  /*4180*/  UIADD3 UR28, UPT, UPT, UR26, 0x2, URZ ;  /* 0x000000021a1c7890 */ /* 0x000fe4000fffe0ff */
[----:B------:R-:W-:Y:S01]  /*4190*/  UIADD3 UR7, UPT, UPT, UR7, 0xd0, URZ ;  /* 0x000000d007077890 */ /* 0x000fe2000fffe0ff */
[----:B-1----:R-:W-:Y:S01]  /*41a0*/  @P0 SHF.L.U32 R0, R8, 0x1f, RZ ;  /* 0x0000001f08000819 */ /* 0x002fe200000006ff */
[----:B------:R-:W-:Y:S01]  /*41b0*/  UMOV UR25, 0x80004020 ;  /* 0x8000402000197882 */ /* 0x000fe20000000000 */
[----:B------:R-:W-:Y:S01]  /*41c0*/  UMOV UR27, 0x80004020 ;  /* 0x80004020001b7882 */ /* 0x000fe20000000000 */
[----:B------:R-:W-:Y:S01]  /*41d0*/  UMOV UR31, 0x80004020 ;  /* 0x80004020001f7882 */ /* 0x000fe20000000000 */
[----:B------:R2:W4:Y:S01]  /*41e0*/  @P0 SYNCS.PHASECHK.TRANS64.TRYWAIT P2, [UR4], R0 ;  /* 0x00000000ff0005a7 */ /* 0x0005220008041104 */
[----:B------:R-:W-:Y:S01]  /*41f0*/  UIADD3 UR15, UPT, UPT, UR15, -0x1, URZ ;  /* 0xffffffff0f0f7890 */ /* 0x000fe2000fffe0ff */
[----:B------:R2:W-:Y:S01]  /*4200*/  UTCHMMA gdesc[UR26], gdesc[UR24], tmem[UR9], tmem[UR22], idesc[UR23], UP4 ;  /* 0x00ff16181a0075ea */ /* 0x0005e2000a000009 */
[----:B------:R-:W-:Y:S01]  /*4210*/  UPLOP3.LUT UP4, UPT, UPT, UPT, UPT, 0x80, 0x8 ;  /* 0x000000000008789c */ /* 0x000fe20003f8f070 */
[----:B------:R-:W-:Y:S01]  /*4220*/  UMOV UR29, 0x80004020 ;  /* 0x80004020001d7882 */ /* 0x000fe20000000000 */
[----:B------:R-:W-:Y:S01]  /*4230*/  UMOV UR14, UR17 ;  /* 0x00000011000e7c82 */ /* 0x000fe20008000000 */
[----:B------:R2:W-:Y:S01]  /*4240*/  UTCHMMA gdesc[UR28], gdesc[UR30], tmem[UR9], tmem[UR20], idesc[UR21], UPT ;  /* 0x00ff141e1c0075ea */ /* 0x0005e2000b800009 */
[----:B------:R2:W-:Y:S01]  /*4250*/  UTCBAR [UR7], URZ ;  /* 0x000000ff070073e9 */ /* 0x0005e200080000ff */
[----:B------:R-:W-:Y:S06]  /*4260*/  BRA.U UP0, `(.L_x_81) ;  /* 0xfffffffd00787547 */ /* 0x000fec000b83ffff */
.L_x_78:
[----:B------:R-:W-:Y:S01]  /*4270*/  UIADD3 UR18, UPT, UPT, UR18, 0x1, URZ ;  /* 0x0000000112127890 */ /* 0x000fe2000fffe0ff */
[C---:B------:R-:W-:Y:S01]  /*4280*/  ISETP.NE.AND P0, PT, R10.reuse, 0x2, PT ;  /* 0x000000020a00780c */ /* 0x040fe20003f05270 */
[----:B------:R-:W-:Y:S02]  /*4290*/  UIADD3 UR8, UPT, UPT, UR8, 0x200, URZ ;  /* 0x0000020008087890 */ /* 0x000fe4000fffe0ff */
[----:B------:R-:W-:Y:S01]  /*42a0*/  UISETP.NE.AND UP0, UPT, UR18, 0x4, UPT ;  /* 0x000000041200788c */ /* 0x000fe2000bf05270 */
[----:B-12---:R-:W-:Y:S02]  /*42b0*/  SEL R0, RZ, 0x1, P0 ;  /* 0x00000001ff007807 */ /* 0x006fe40000000000 */
[----:B------:R-:W-:Y:S01]  /*42c0*/  SEL R10, R10, RZ, P0 ;  /* 0x000000ff0a0a7207 */ /* 0x000fe20000000000 */
[----:B------:R-:W-:Y:S01]  /*42d0*/  USEL UR4, URZ, 0x1, UP0 ;  /* 0x00000001ff047887 */ /* 0x000fe20008000000 */
[----:B------:R-:W-:Y:S01]  /*42e0*/  LOP3.LUT R9, R9, R0, RZ, 0x3c, !PT ;  /* 0x0000000009097212 */ /* 0x000fe200078e3cff */
[----:B------:R-:W-:Y:S01]  /*42f0*/  USEL UR18, UR18, URZ, UP0 ;  /* 0x000000ff12127287 */ /* 0x000fe20008000000 */
[----:B------:R1:W-:Y:S03]  /*4300*/  UTCBAR [UR8], URZ ;  /* 0x000000ff080073e9 */ /* 0x0003e600080000ff */
[----:B------:R-:W-:Y:S01]  /*4310*/  LOP3.LUT R11, R11, UR4, RZ, 0x3c, !PT ;  /* 0x000000040b0b7c12 */ /* 0x000fe2000f8e3cff */
[----:B------:R-:W-:Y:S07]  /*4320*/  @P1 BRA `(.L_x_82) ;  /* 0xfffffff800b01947 */ /* 0x000fee000383ffff */
[----:B------:R-:W2:Y:S01]  /*4330*/  S2UR UR4, SR_CgaCtaId ;  /* 0x00000000000479c3 */ /* 0x000ea20000008800 */
[----:B------:R-:W-:Y:S01]  /*4340*/  ELECT P0, URZ, PT ;  /* 0x0000000000ff782f */ /* 0x000fe20003800000 */
[----:B------:R-:W-:Y:S01]  /*4350*/  IMAD.MOV.U32 R0, RZ, RZ, 0x1 ;  /* 0x00000001ff007424 */ /* 0x000fe200078e00ff */
[----:B------:R-:W-:Y:S01]  /*4360*/  UIADD3 UR6, UPT, UPT, UR6, 0x220, URZ ;  /* 0x0000022006067890 */ /* 0x000fe2000fffe0ff */
[----:B------:R-:W-:Y:S01]  /*4370*/  SHF.L.U32 R2, R11, 0x1f, RZ ;  /* 0x0000001f0b027819 */ /* 0x000fe200000006ff */
[----:B------:R-:W-:-:S03]  /*4380*/  UMOV UR5, 0x40 ;  /* 0x0000004000057882 */ /* 0x000fc60000000000 */
[----:B------:R-:W-:Y:S01]  /*4390*/  UVIRTCOUNT.DEALLOC.SMPOOL 0x80 ;  /* 0x000000800000784c */ /* 0x000fe20000000000 */
[----:B--2---:R-:W-:Y:S02]  /*43a0*/  ULEA UR4, UR4, UR5, 0x18 ;  /* 0x0000000504047291 */ /* 0x004fe4000f8ec0ff */
[----:B------:R-:W-:-:S07]  /*43b0*/  ULEA UR5, UR18, UR6, 0x3 ;  /* 0x0000000612057291 */ /* 0x000fce000f8e18ff */
[----:B------:R2:W-:Y:S02]  /*43c0*/  @P0 STS.U8 [UR4+0x1c], R0 ;  /* 0x00001c00ff000988 */ /* 0x0005e40008000004 */
[----:B------:R-:W3:Y:S02]  /*43d0*/  SYNCS.PHASECHK.TRANS64.TRYWAIT P0, [UR5], R2 ;  /* 0x00000002ff0075a7 */ /* 0x000ee40008001105 */
[----:B--23--:R-:W-:Y:S05]  /*43e0*/  @!P0 BRA `(.L_x_83) ;  /* 0x0000004400448947 */ /* 0x00cfea0003800000 */
.L_x_202:
[----:B------:R-:W-:-:S04]  /*43f0*/  UIADD3 UR7, UPT, UPT, UR18, 0x1, URZ ;  /* 0x0000000112077890 */ /* 0x000fc8000fffe0ff */
[----:B------:R-:W-:-:S04]  /*4400*/  UISETP.NE.AND UP0, UPT, UR7, 0x4, UPT ;  /* 0x000000040700788c */ /* 0x000fc8000bf05270 */
[----:B-1----:R-:W-:Y:S02]  /*4410*/  USEL UR8, URZ, 0x1, UP0 ;  /* 0x00000001ff087887 */ /* 0x002fe40008000000 */
[----:B------:R-:W-:-:S04]  /*4420*/  USEL UR7, UR7, URZ, UP0 ;  /* 0x000000ff07077287 */ /* 0x000fc80008000000 */
[----:B------:R-:W-:Y:S01]  /*4430*/  ULEA UR5, UR7, UR6, 0x3 ;  /* 0x0000000607057291 */ /* 0x000fe2000f8e18ff */
[----:B--2---:R-:W-:-:S04]  /*4440*/  LOP3.LUT R2, R11, UR8, RZ, 0x3c, !PT ;  /* 0x000000080b027c12 */ /* 0x004fc8000f8e3cff */
[----:B------:R-:W-:-:S04]  /*4450*/  SHF.L.U32 R3, R2, 0x1f, RZ ;  /* 0x0000001f02037819 */ /* 0x000fc800000006ff */
[----:B------:R-:W1:Y:S02]  /*4460*/  SYNCS.PHASECHK.TRANS64.TRYWAIT P0, [UR5], R3 ;  /* 0x00000003ff0075a7 */ /* 0x000e640008001105 */
[----:B-1----:R-:W-:Y:S05]  /*4470*/  @!P0 BRA `(.L_x_84) ;  /* 0x0000004400388947 */ /* 0x002fea0003800000 */
.L_x_204:
        /* <DEDUP_REMOVED lines=9> */
.L_x_206:
[----:B------:R-:W-:-:S04]  /*4510*/  UIADD3 UR7, UPT, UPT, UR7, 0x1, URZ ;  /* 0x0000000107077890 */ /* 0x000fc8000fffe0ff */
[----:B------:R-:W-:-:S04]  /*4520*/  UISETP.NE.AND UP0, UPT, UR7, 0x4, UPT ;  /* 0x000000040700788c */ /* 0x000fc8000bf05270 */
[----:B------:R-:W-:Y:S02]  /*4530*/  USEL UR5, URZ, 0x1, UP0 ;  /* 0x00000001ff057887 */ /* 0x000fe40008000000 */
[----:B------:R-:W-:-:S04]  /*4540*/  USEL UR7, UR7, URZ, UP0 ;  /* 0x000000ff07077287 */ /* 0x000fc80008000000 */
[----:B------:R-:W-:Y:S01]  /*4550*/  ULEA UR7, UR7, UR6, 0x3 ;  /* 0x0000000607077291 */ /* 0x000fe2000f8e18ff */
[----:B------:R-:W-:-:S04]  /*4560*/  LOP3.LUT R2, R2, UR5, RZ, 0x3c, !PT ;  /* 0x0000000502027c12 */ /* 0x000fc8000f8e3cff */
[----:B------:R-:W-:-:S04]  /*4570*/  SHF.L.U32 R2, R2, 0x1f, RZ ;  /* 0x0000001f02027819 */ /* 0x000fc800000006ff */
[----:B------:R-:W2:Y:S02]  /*4580*/  SYNCS.PHASECHK.TRANS64.TRYWAIT P0, [UR7], R2 ;  /* 0x00000002ff0075a7 */ /* 0x000ea40008001107 */
[----:B--2---:R-:W-:Y:S05]  /*4590*/  @!P0 BRA `(.L_x_86) ;  /* 0x0000004400208947 */ /* 0x004fea0003800000 */
.L_x_208:
[----:B------:R-:W-:Y:S01]  /*45a0*/  NOP ;  /* 0x0000000000007918 */ /* 0x000fe20000000000 */
[----:B-1----:R-:W1:Y:S01]  /*45b0*/  LDS R0, [UR4+0x14] ;  /* 0x00001404ff007984 */ /* 0x002e620008000800 */
[----:B------:R-:W-:Y:S01]  /*45c0*/  ULOP3.LUT UR6, UR19, 0xffff, URZ, 0xc0, !UPT ;  /* 0x0000ffff13067892 */ /* 0x000fe2000f8ec0ff */
[----:B------:R-:W-:Y:S01]  /*45d0*/  UMOV UR8, 0xffff ;  /* 0x0000ffff00087882 */ /* 0x000fe20000000000 */
[----:B------:R-:W-:Y:S02]  /*45e0*/  UMOV UR5, 0x1 ;  /* 0x0000000100057882 */ /* 0x000fe40000000000 */
[----:B------:R-:W-:-:S04]  /*45f0*/  USHF.R.U32.HI UR6, URZ, 0x5, UR6 ;  /* 0x00000005ff067899 */ /* 0x000fc80008011606 */
[----:B------:R-:W-:Y:S02]  /*4600*/  USHF.L.U32 UR8, UR8, UR6, URZ ;  /* 0x0000000608087299 */ /* 0x000fe400080006ff */
[----:B------:R-:W-:-:S04]  /*4610*/  USHF.L.U32 UR5, UR5, UR6, URZ ;  /* 0x0000000605057299 */ /* 0x000fc800080006ff */
[----:B-1----:R-:W-:-:S04]  /*4620*/  LOP3.LUT R0, R0, UR8, RZ, 0xc0, !PT ;  /* 0x0000000800007c12 */ /* 0x002fc8000f8ec0ff */
[----:B------:R-:W-:-:S13]  /*4630*/  ISETP.NE.AND P0, PT, R0, UR8, PT ;  /* 0x0000000800007c0c */ /* 0x000fda000bf05270 */
[----:B------:R-:W-:Y:S05]  /*4640*/  @P0 BRA `(.L_x_87) ;  /* 0x0000000000580947 */ /* 0x000fea0003800000 */
[----:B------:R-:W1:Y:S02]  /*4650*/  LDS R0, [UR4+0x18] ;  /* 0x00001804ff007984 */ /* 0x000e640008000800 */
[----:B-1----:R-:W-:-:S04]  /*4660*/  LOP3.LUT R0, R0, UR5, RZ, 0xc0, !PT ;  /* 0x0000000500007c12 */ /* 0x002fc8000f8ec0ff */
[----:B------:R-:W-:-:S13]  /*4670*/  ISETP.NE.AND P0, PT, R0, UR5, PT ;  /* 0x0000000500007c0c */ /* 0x000fda000bf05270 */
[----:B------:R-:W-:Y:S05]  /*4680*/  @P0 BRA `(.L_x_88) ;  /* 0x00000000003c0947 */ /* 0x000fea0003800000 */
[----:B------:R-:W1:Y:S01]  /*4690*/  S2R R2, SR_LANEID ;  /* 0x0000000000027919 */ /* 0x000e620000000000 */
[----:B------:R-:W-:Y:S01]  /*46a0*/  ULOP3.LUT UR8, URZ, UR8, URZ, 0x33, !UPT ;  /* 0x00000008ff087292 */ /* 0x000fe2000f8e33ff */
[----:B------:R-:W-:Y:S02]  /*46b0*/  VOTEU.ANY UR7, UPT, PT ;  /* 0x0000000000077886 */ /* 0x000fe400038e0100 */
[----:B------:R-:W-:-:S03]  /*46c0*/  UFLO.U32 UR7, UR7 ;  /* 0x00000007000772bd */ /* 0x000fc600080e0000 */
[----:B------:R-:W-:-:S04]  /*46d0*/  IMAD.U32 R0, RZ, RZ, UR8 ;  /* 0x00000008ff007e24 */ /* 0x000fc8000f8e00ff */
[----:B------:R2:W3:Y:S02]  /*46e0*/  REDUX UR6, R0 ;  /* 0x00000000000673c4 */ /* 0x0004e40000000000 */
[----:B------:R1:W-:Y:S02]  /*46f0*/  UTCATOMSWS.AND URZ, UR8 ;  /* 0x0000000800ff79e3 */ /* 0x0003e40008000000 */
[----:B-1----:R-:W-:Y:S02]  /*4700*/  ISETP.EQ.U32.AND P0, PT, R2, UR7, PT ;  /* 0x0000000702007c0c */ /* 0x002fe4000bf02070 */
[----:B--2---:R-:W-:Y:S02]  /*4710*/  LOP3.LUT R0, RZ, UR5, RZ, 0x33, !PT ;  /* 0x00000005ff007c12 */ /* 0x004fe4000f8e33ff */
[----:B---3--:R-:W-:Y:S02]  /*4720*/  MOV R2, UR6 ;  /* 0x0000000600027c02 */ /* 0x008fe40008000f00 */
[----:B------:R-:W1:Y:S07]  /*4730*/  REDUX UR5, R0 ;  /* 0x00000000000573c4 */ /* 0x000e6e0000000000 */
[----:B------:R2:W-:Y:S01]  /*4740*/  @P0 ATOMS.AND RZ, [UR4+0x14], R2 ;  /* 0x00001402ffff098c */ /* 0x0005e2000a800004 */
[----:B-1----:R-:W-:-:S05]  /*4750*/  IMAD.U32 R0, RZ, RZ, UR5 ;  /* 0x00000005ff007e24 */ /* 0x002fca000f8e00ff */
[----:B------:R2:W-:Y:S01]  /*4760*/  @P0 ATOMS.AND RZ, [UR4+0x18], R0 ;  /* 0x00001800ffff098c */ /* 0x0005e2000a800004 */
[----:B------:R-:W-:Y:S05]  /*4770*/  BRA `(.L_x_89) ;  /* 0x0000000000147947 */ /* 0x000fea0003800000 */
.L_x_88:
[----:B------:R-:W-:Y:S02]  /*4780*/  MOV R2, 0x47a0 ;  /* 0x000047a000027802 */ /* 0x000fe40000000f00 */
[----:B----45:R-:W-:Y:S05]  /*4790*/  CALL.REL.NOINC `($__internal_0_$__cuda_sm10x_tcgen05_guardrail_trap_col_being_dealloced_not_returned_by_alloc) ;  /* 0x0000004400947944 */ /* 0x030fea0003c00000 */
[----:B------:R-:W-:Y:S05]  /*47a0*/  BRA `(.L_x_89) ;  /* 0x0000000000087947 */ /* 0x000fea0003800000 */
.L_x_87:
[----:B------:R-:W-:Y:S02]  /*47b0*/  MOV R2, 0x47d0 ;  /* 0x000047d000027802 */ /* 0x000fe40000000f00 */
[----:B----45:R-:W-:Y:S05]  /*47c0*/  CALL.REL.NOINC `($__internal_2_$__cuda_sm10x_tcgen05_guardrail_trap_unallocated_columns_being_dealloced) ;  /* 0x0000004400a07944 */ /* 0x030fea0003c00000 */
.L_x_89:
[----:B------:R-:W-:Y:S01]  /*47d0*/  NOP ;  /* 0x0000000000007918 */ /* 0x000fe20000000000 */
[----:B------:R-:W-:Y:S05]  /*47e0*/  EXIT ;  /* 0x000000000000794d */ /* 0x000fea0003800000 */
.L_x_71:
[----:B------:R-:W-:-:S09]  /*47f0*/  UISETP.NE.OR UP2, UPT, UR8, 0x3, !UP2 ;  /* 0x000000030800788c */ /* 0x000fd2000d745670 */
[----:B------:R-:W-:Y:S05]  /*4800*/  BRA.U UP2, `(.L_x_90) ;  /* 0x0000000d02ac7547 */ /* 0x000fea000b800000 */
[----:B------:R-:W1:Y:S01]  /*4810*/  LDC R0, c[0x0][0xb30] ;  /* 0x0002cc00ff007b82 */ /* 0x000e620000000800 */
[----:B------:R-:W2:Y:S01]  /*4820*/  LDCU.64 UR8, c[0x0][0x888] ;  /* 0x00011100ff0877ac */ /* 0x000ea20008000a00 */
[----:B------:R-:W-:Y:S01]  /*4830*/  IMAD.MOV.U32 R32, RZ, RZ, 0x1 ;  /* 0x00000001ff207424 */ /* 0x000fe200078e00ff */
[----:B------:R-:W-:Y:S01]  /*4840*/  CS2R R28, SRZ ;  /* 0x00000000001c7805 */ /* 0x000fe2000001ff00 */
[----:B------:R-:W-:Y:S01]  /*4850*/  IMAD.MOV.U32 R25, RZ, RZ, 0x1000 ;  /* 0x00001000ff197424 */ /* 0x000fe200078e00ff */
[----:B------:R-:W4:Y:S03]  /*4860*/  LDCU.64 UR4, c[0x0][0x890] ;  /* 0x00011200ff0477ac */ /* 0x000f260008000a00 */
[----:B------:R-:W3:Y:S01]  /*4870*/  LDC R24, c[0x0][0x370] ;  /* 0x0000dc00ff187b82 */ /* 0x000ee20000000800 */
[----:B------:R-:W-:Y:S01]  /*4880*/  UMOV UR7, 0x400 ;  /* 0x0000040000077882 */ /* 0x000fe20000000000 */
[----:B------:R-:W-:-:S02]  /*4890*/  UPLOP3.LUT UP1, UPT, UPT, UPT, UPT, 0x40, 0x4 ;  /* 0x000000000004789c */ /* 0x000fc40003f2e870 */
[----:B------:R-:W-:Y:S01]  /*48a0*/  ULEA UR7, UR37, UR7, 0x18 ;  /* 0x0000000725077291 */ /* 0x000fe2000f8ec0ff */
[----:B------:R-:W-:-:S03]  /*48b0*/  UMOV UR13, URZ ;  /* 0x000000ff000d7c82 */ /* 0x000fc60008000000 */
[----:B------:R-:W3:Y:S01]  /*48c0*/  LDC R3, c[0x0][0xb0c] ;  /* 0x0002c300ff037b82 */ /* 0x000ee20000000800 */
[----:B--2---:R-:W-:Y:S02]  /*48d0*/  UISETP.NE.U32.AND UP3, UPT, UR8, URZ, UPT ;  /* 0x000000ff0800728c */ /* 0x004fe4000bf65070 */
[----:B----4-:R-:W-:-:S05]  /*48e0*/  UISETP.NE.U32.AND UP4, UPT, UR4, URZ, UPT ;  /* 0x000000ff0400728c */ /* 0x010fca000bf85070 */
[----:B------:R-:W2:Y:S01]  /*48f0*/  LDC R22, c[0x0][0xb20] ;  /* 0x0002c800ff167b82 */ /* 0x000ea20000000800 */
[----:B-1----:R-:W-:Y:S01]  /*4900*/  ISETP.NE.AND P1, PT, R0, 0x1, PT ;  /* 0x000000010000780c */ /* 0x002fe20003f25270 */
[----:B------:R-:W-:Y:S02]  /*4910*/  UISETP.NE.AND.EX UP3, UPT, UR9, URZ, UPT, UP3 ;  /* 0x000000ff0900728c */ /* 0x000fe4000bf65330 */
[----:B------:R-:W-:-:S04]  /*4920*/  UISETP.NE.AND.EX UP4, UPT, UR5, URZ, UPT, UP4 ;  /* 0x000000ff0500728c */ /* 0x000fc8000bf85340 */
[----:B------:R-:W1:Y:S08]  /*4930*/  LDC.64 R30, c[0x0][0x348] ;  /* 0x0000d200ff1e7b82 */ /* 0x000e700000000a00 */
[----:B------:R-:W4:Y:S08]  /*4940*/  LDC.64 R14, c[0x0][0xb10] ;  /* 0x0002c400ff0e7b82 */ /* 0x000f300000000a00 */
[----:B------:R-:W1:Y:S08]  /*4950*/  LDC.64 R6, c[0x0][0xb18] ;  /* 0x0002c600ff067b82 */ /* 0x000e700000000a00 */
[----:B------:R-:W1:Y:S08]  /*4960*/  LDC.64 R4, c[0x0][0xb28] ;  /* 0x0002ca00ff047b82 */ /* 0x000e700000000a00 */
[----:B--23--:R-:W1:Y:S02]  /*4970*/  LDC R23, c[0x0][0x374] ;  /* 0x0000dd00ff177b82 */ /* 0x00ce640000000800 */
.L_x_99:
[C---:B------:R-:W-:Y:S02]  /*4980*/  LEA R0, R29.reuse, UR7, 0x3 ;  /* 0x000000071d007c11 */ /* 0x040fe4000f8e18ff */
[----:B------:R-:W-:Y:S02]  /*4990*/  SHF.L.U32 R2, R28, 0x1f, RZ ;  /* 0x0000001f1c027819 */ /* 0x000fe400000006ff */
[----:B------:R-:W-:Y:S02]  /*49a0*/  LEA R16, R29, UR7, 0x4 ;  /* 0x000000071d107c11 */ /* 0x000fe4000f8e20ff */
[----:B--2---:R-:W2:Y:S02]  /*49b0*/  SYNCS.PHASECHK.TRANS64.TRYWAIT P0, [R0+URZ+0x1e0], R2 ;  /* 0x0001e002000075a7 */ /* 0x004ea400080011ff */
[----:B--2---:R-:W-:Y:S05]  /*49c0*/  @!P0 BRA `(.L_x_91) ;  /* 0x00000040002c8947 */ /* 0x004fea0003800000 */
.L_x_209:
[----:B------:R-:W-:Y:S01]  /*49d0*/  ISETP.GE.AND P0, PT, R26, 0x1, PT ;  /* 0x000000011a00780c */ /* 0x000fe20003f06270 */
[----:B------:R-:W3:Y:S01]  /*49e0*/  LDS.128 R16, [R16+0x270] ;  /* 0x0002700010107984 */ /* 0x000ee20000000c00 */
[----:B--2---:R-:W-:Y:S01]  /*49f0*/  VIADD R0, R0, 0x1f0 ;  /* 0x000001f000007836 */ /* 0x004fe20000000000 */
[----:B------:R-:W-:Y:S01]  /*4a00*/  @!PT LDS RZ, [RZ] ;  /* 0x00000000fffff984 */ /* 0x000fe20000000800 */
[----:B------:R-:W-:Y:S01]  /*4a10*/  @!PT LDS RZ, [RZ] ;  /* 0x00000000fffff984 */ /* 0x000fe20000000800 */
[----:B------:R-:W-:Y:S01]  /*4a20*/  @!PT LDS RZ, [RZ] ;  /* 0x00000000fffff984 */ /* 0x000fe20000000800 */
[----:B------:R-:W-:Y:S01]  /*4a30*/  @!PT LDS RZ, [RZ] ;  /* 0x00000000fffff984 */ /* 0x000fe20000000800 */
[----:B------:R2:W-:Y:S06]  /*4a40*/  MEMBAR.ALL.CTA ;  /* 0x0000000000007992 */ /* 0x0005ec0000008000 */
[----:B--2---:R-:W2:Y:S01]  /*4a50*/  FENCE.VIEW.ASYNC.S ;  /* 0x00000000000073c6 */ /* 0x004ea20000000000 */
[----:B------:R-:W-:Y:S04]  /*4a60*/  PRMT R0, RZ, 0x654, R0 ;  /* 0x00000654ff007816 */ /* 0x000fe80000000000 */
[----:B--2---:R2:W-:Y:S01]  /*4a70*/  SYNCS.ARRIVE.TRANS64.RED.A1T0 RZ, [R0+URZ], RZ ;  /* 0x000000ff00ff79a7 */ /* 0x0045e200081004ff */
[----:B---3--:R-:W-:Y:S11]  /*4a80*/  LOP3.LUT P3, RZ, R18, 0x1, RZ, 0xc0, !PT ;  /* 0x0000000112ff7812 */ /* 0x008ff6000786c0ff */
[----:B------:R-:W-:Y:S02]  /*4a90*/  @!UPT UIADD3 URZ, UPT, UPT, URZ, URZ, URZ ;  /* 0x000000fffffff290 */ /* 0x000fe4000fffe0ff */
[----:B------:R-:W-:Y:S02]  /*4aa0*/  @P3 MOV R11, R16 ;  /* 0x00000010000b3202 */ /* 0x000fe40000000f00 */
[----:B------:R-:W-:Y:S01]  /*4ab0*/  @P3 LOP3.LUT R10, R17, 0xffff, RZ, 0xc0, !PT ;  /* 0x0000ffff110a3812 */ /* 0x000fe200078ec0ff */
[----:B--2---:R-:W-:Y:S06]  /*4ac0*/  @!P0 BRA `(.L_x_92) ;  /* 0x0000000000a48947 */ /* 0x004fec0003800000 */
[-C--:B-1----:R-:W-:Y:S01]  /*4ad0*/  IMAD.HI.U32 R0, R23, R7.reuse, RZ ;  /* 0x0000000717007227 */ /* 0x082fe200078e00ff */
[----:B------:R-:W-:Y:S02]  /*4ae0*/  ISETP.NE.AND P0, PT, R6, 0x1, PT ;  /* 0x000000010600780c */ /* 0x000fe40003f05270 */
[----:B------:R-:W-:Y:S01]  /*4af0*/  ISETP.NE.AND P2, PT, R26, 0x1, PT ;  /* 0x000000011a00780c */ /* 0x000fe20003f45270 */
[----:B----4-:R-:W-:Y:S01]  /*4b00*/  IMAD.HI.U32 R9, R24, R14, RZ ;  /* 0x0000000e18097227 */ /* 0x010fe200078e00ff */
[----:B------:R-:W-:Y:S02]  /*4b10*/  SHF.R.U32.HI R0, RZ, R22, R0 ;  /* 0x00000016ff007219 */ /* 0x000fe40000011600 */
[----:B------:R-:W-:Y:S01]  /*4b20*/  ISETP.NE.AND P4, PT, R3, 0x1, PT ;  /* 0x000000010300780c */ /* 0x000fe20003f85270 */
[----:B------:R-:W-:Y:S01]  /*4b30*/  IMAD.HI.U32 R13, R10, R7, RZ ;  /* 0x000000070a0d7227 */ /* 0x000fe200078e00ff */
[----:B------:R-:W-:Y:S02]  /*4b40*/  SHF.R.U32.HI R9, RZ, R15, R9 ;  /* 0x0000000fff097219 */ /* 0x000fe40000011609 */
[----:B------:R-:W-:Y:S01]  /*4b50*/  SEL R0, R23, R0, !P0 ;  /* 0x0000000017007207 */ /* 0x000fe20004000000 */
[----:B------:R-:W-:Y:S01]  /*4b60*/  IMAD.HI.U32 R12, R11, R14, RZ ;  /* 0x0000000e0b0c7227 */ /* 0x000fe200078e00ff */
[----:B------:R-:W-:Y:S03]  /*4b70*/  SEL R9, R24, R9, !P4 ;  /* 0x0000000918097207 */ /* 0x000fe60006000000 */
[-C--:B------:R-:W-:Y:S01]  /*4b80*/  IMAD.HI.U32 R8, R0, R4.reuse, RZ ;  /* 0x0000000400087227 */ /* 0x080fe200078e00ff */
[----:B------:R-:W-:Y:S03]  /*4b90*/  SHF.R.U32.HI R12, RZ, R15, R12 ;  /* 0x0000000fff0c7219 */ /* 0x000fe6000001160c */
[----:B------:R-:W-:Y:S01]  /*4ba0*/  IMAD.HI.U32 R2, R9, R4, RZ ;  /* 0x0000000409027227 */ /* 0x000fe200078e00ff */
[-C--:B------:R-:W-:Y:S02]  /*4bb0*/  @P2 SHF.R.U32.HI R0, RZ, R5.reuse, R8 ;  /* 0x00000005ff002219 */ /* 0x080fe40000011608 */
[----:B------:R-:W-:Y:S02]  /*4bc0*/  SHF.R.U32.HI R8, RZ, R22, R13 ;  /* 0x00000016ff087219 */ /* 0x000fe4000001160d */
[----:B------:R-:W-:Y:S01]  /*4bd0*/  @P2 SHF.R.U32.HI R9, RZ, R5, R2 ;  /* 0x00000005ff092219 */ /* 0x000fe20000011602 */
[----:B------:R-:W-:Y:S01]  /*4be0*/  IMAD R0, R26, R0, RZ ;  /* 0x000000001a007224 */ /* 0x000fe200078e02ff */
[----:B------:R-:W-:Y:S02]  /*4bf0*/  SEL R8, R10, R8, !P0 ;  /* 0x000000080a087207 */ /* 0x000fe40004000000 */
[----:B------:R-:W-:Y:S01]  /*4c00*/  SEL R2, R11, R12, !P4 ;  /* 0x0000000c0b027207 */ /* 0x000fe20006000000 */
[----:B------:R-:W-:Y:S01]  /*4c10*/  IMAD R12, R26, R9, RZ ;  /* 0x000000091a0c7224 */ /* 0x000fe200078e02ff */
[C---:B------:R-:W-:Y:S01]  /*4c20*/  ISETP.GE.AND P0, PT, R8.reuse, R0, PT ;  /* 0x000000000800720c */ /* 0x040fe20003f06270 */
[----:B------:R-:W-:Y:S03]  /*4c30*/  IMAD.HI.U32 R0, R8, R4, RZ ;  /* 0x0000000408007227 */ /* 0x000fe600078e00ff */
[----:B------:R-:W-:Y:S02]  /*4c40*/  ISETP.GE.OR P0, PT, R2, R12, P0 ;  /* 0x0000000c0200720c */ /* 0x000fe40000706670 */
[-C--:B------:R-:W-:Y:S04]  /*4c50*/  SHF.R.U32.HI R0, RZ, R5.reuse, R0 ;  /* 0x00000005ff007219 */ /* 0x080fe80000011600 */
[----:B------:R-:W-:Y:S05]  /*4c60*/  SEL R13, R8, R0, !P2 ;  /* 0x00000000080d7207 */ /* 0x000fea0005000000 */
[----:B------:R-:W-:Y:S02]  /*4c70*/  IMAD.MOV R12, RZ, RZ, -R13 ;  /* 0x000000ffff0c7224 */ /* 0x000fe400078e0a0d */
[----:B------:R-:W-:Y:S04]  /*4c80*/  @!P0 IMAD.HI.U32 R0, R2, R4, RZ ;  /* 0x0000000402008227 */ /* 0x000fe800078e00ff */
[----:B------:R-:W-:Y:S01]  /*4c90*/  IMAD R12, R26, R12, R8 ;  /* 0x0000000c1a0c7224 */ /* 0x000fe200078e0208 */
[----:B------:R-:W-:Y:S04]  /*4ca0*/  @!P0 SHF.R.U32.HI R0, RZ, R5, R0 ;  /* 0x00000005ff008219 */ /* 0x000fe80000011600 */
[----:B------:R-:W-:Y:S04]  /*4cb0*/  @!P0 SEL R0, R2, R0, !P2 ;  /* 0x0000000002008207 */ /* 0x000fe80005000000 */
[----:B------:R-:W-:Y:S01]  /*4cc0*/  @!P0 IADD3 R13, PT, PT, R13, -R0, RZ ;  /* 0x800000000d0d8210 */ /* 0x000fe20007ffe0ff */
[----:B------:R-:W-:Y:S01]  /*4cd0*/  @!P0 IMAD R0, R9, R12, R0 ;  /* 0x0000000c09008224 */ /* 0x000fe200078e0200 */
[----:B------:R-:W-:Y:S01]  /*4ce0*/  IADD3 R9, PT, PT, -R8, RZ, RZ ;  /* 0x000000ff08097210 */ /* 0x000fe20007ffe1ff */
[--C-:B------:R-:W-:Y:S02]  /*4cf0*/  IMAD.MOV R12, RZ, RZ, -R2.reuse ;  /* 0x000000ffff0c7224 */ /* 0x100fe400078e0a02 */
[----:B------:R-:W-:Y:S02]  /*4d00*/  @!P0 IMAD R8, R13, R26, R2 ;  /* 0x0000001a0d088224 */ /* 0x000fe400078e0202 */
[----:B------:R-:W-:Y:S02]  /*4d10*/  @!P0 IMAD.MOV.U32 R2, RZ, RZ, R0 ;  /* 0x000000ffff028224 */ /* 0x000fe400078e0000 */
[----:B------:R-:W-:Y:S02]  /*4d20*/  IMAD R11, R3, R12, R11 ;  /* 0x0000000c030b7224 */ /* 0x000fe400078e020b */
[----:B------:R-:W-:Y:S02]  /*4d30*/  IMAD R10, R6, R9, R10 ;  /* 0x00000009060a7224 */ /* 0x000fe400078e020a */
[----:B------:R-:W-:Y:S02]  /*4d40*/  IMAD R11, R2, R3, R11 ;  /* 0x00000003020b7224 */ /* 0x000fe400078e020b */
[----:B------:R-:W-:Y:S02]  /*4d50*/  IMAD R10, R8, R6, R10 ;  /* 0x00000006080a7224 */ /* 0x000fe400078e020a */
.L_x_92:
[----:B------:R-:W-:Y:S05]  /*4d60*/  BRA.U UP1, `(.L_x_93) ;  /* 0x0000000101107547 */ /* 0x000fea000b800000 */
[----:B------:R-:W-:Y:S04]  /*4d70*/  MOV R2, UR6 ;  /* 0x0000000600027c02 */ /* 0x000fe80008000f00 */
[----:B------:R-:W-:Y:S04]  /*4d80*/  SHF.L.U32 R2, R2, 0x1f, RZ ;  /* 0x0000001f02027819 */ /* 0x000fe800000006ff */
[----:B------:R-:W2:Y:S02]  /*4d90*/  SYNCS.PHASECHK.TRANS64.TRYWAIT P0, [UR7+0x1d8], R2 ;  /* 0x0001d802ff0075a7 */ /* 0x000ea40008001107 */
[----:B--2---:R-:W-:Y:S05]  /*4da0*/  @!P0 BRA `(.L_x_94) ;  /* 0x0000003c00488947 */ /* 0x004fea0003800000 */
.L_x_93:
[----:B------:R-:W-:Y:S02]  /*4db0*/  R2UR UR11, R21 ;  /* 0x00000000150b72ca */ /* 0x000fe400000e0000 */
[----:B------:R-:W-:Y:S02]  /*4dc0*/  R2UR UR10, R20 ;  /* 0x00000000140a72ca */ /* 0x000fe400000e0000 */
[----:B------:R-:W-:Y:S04]  /*4dd0*/  ISETP.NE.U32.AND P2, PT, RZ, UR4, PT ;  /* 0x00000004ff007c0c */ /* 0x000fe8000bf45070 */
[----:B------:R-:W-:Y:S05]  /*4de0*/  ISETP.NE.AND.EX P2, PT, RZ, UR5, PT, P2 ;  /* 0x00000005ff007c0c */ /* 0x000fea000bf45320 */
[----:B------:R-:W-:Y:S02]  /*4df0*/  USHF.L.U32 UR11, UR11, 0x6, URZ ;  /* 0x000000060b0b7899 */ /* 0x000fe400080006ff */
[----:B------:R-:W-:Y:S01]  /*4e00*/  USHF.L.U32 UR10, UR10, 0x6, URZ ;  /* 0x000000060a0a7899 */ /* 0x000fe200080006ff */
[----:B------:R-:W-:Y:S11]  /*4e10*/  BRA.U !UP4, `(.L_x_95) ;  /* 0x000000010c347547 */ /* 0x000ff6000b800000 */
[----:B------:R-:W-:Y:S01]  /*4e20*/  UPLOP3.LUT UP0, UPT, UPT, UPT, UP3, 0x80, 0x8 ;  /* 0x000000000008789c */ /* 0x000fe20003f0f030 */
[----:B--2---:R-:W-:Y:S02]  /*4e30*/  HFMA2 R0, -RZ, RZ, 0, 5.9604644775390625e-08 ;  /* 0x00000001ff007431 */ /* 0x004fe400000001ff */
[----:B------:R-:W-:Y:S03]  /*4e40*/  IMAD.MOV.U32 R60, RZ, RZ, 0x1 ;  /* 0x00000001ff3c7424 */ /* 0x000fe600078e00ff */
[----:B------:R-:W-:Y:S05]  /*4e50*/  PLOP3.LUT P0, PT, PT, PT, UP0, 0x80, 0x8 ;  /* 0x000000000008781c */ /* 0x000fea0003f0f008 */
[----:B------:R-:W2:Y:S01]  /*4e60*/  @UP0 LDCU.64 UR14, c[0x0][0x888] ;  /* 0x00011100ff0e07ac */ /* 0x000ea20008000a00 */
[----:B------:R-:W-:Y:S07]  /*4e70*/  @UP0 UIMAD UR8, UR36, UR4, URZ ;  /* 0x00000004240802a4 */ /* 0x000fee000f8e02ff */
[----:B------:R-:W-:Y:S01]  /*4e80*/  @!P0 PRMT R60, R0, 0x7610, R60 ;  /* 0x00007610003c8816 */ /* 0x000fe2000000003c */
[----:B--2---:R-:W-:Y:S03]  /*4e90*/  @UP0 UIMAD.WIDE UR14, UR8, 0x4, UR14 ;  /* 0x00000004080e08a5 */ /* 0x004fe6000f8e020e */
[----:B------:R-:W2:Y:S03]  /*4ea0*/  @!UP0 LDCU UR8, c[0x0][0x880] ;  /* 0x00011000ff0887ac */ /* 0x000ea60008000800 */
[----:B------:R-:W-:Y:S01]  /*4eb0*/  IMAD.U32 R8, RZ, RZ, UR14 ;  /* 0x0000000eff087e24 */ /* 0x000fe2000f8e00ff */
[----:B------:R-:W-:Y:S05]  /*4ec0*/  MOV R9, UR15 ;  /* 0x0000000f00097c02 */ /* 0x000fea0008000f00 */
[----:B-----5:R3:W5:Y:S02]  /*4ed0*/  @P0 LDG.E R35, desc[UR46][R8.64] ;  /* 0x0000002e08230981 */ /* 0x020764000c1e1900 */
[----:B--23--:R-:W-:Y:S07]  /*4ee0*/  @!P0 IMAD.U32 R35, RZ, RZ, UR8 ;  /* 0x00000008ff238e24 */ /* 0x00cfee000f8e00ff */
.L_x_95:
[----:B-----5:R-:W-:Y:S01]  /*4ef0*/  @!P2 FSETP.EQ.AND P0, PT, R35, RZ, PT ;  /* 0x000000ff2300a20b */ /* 0x020fe20003f02000 */
[----:B------:R-:W-:Y:S01]  /*4f00*/  @!UPT UIADD3 URZ, UPT, UPT, URZ, URZ, URZ ;  /* 0x000000fffffff290 */ /* 0x000fe2000fffe0ff */
[----:B------:R-:W-:Y:S11]  /*4f10*/  @!P2 BRA `(.L_x_96) ;  /* 0x000000000014a947 */ /* 0x000ff60003800000 */
[----:B------:R-:W-:Y:S02]  /*4f20*/  LOP3.LUT P2, RZ, R60, 0xff, RZ, 0xc0, !PT ;  /* 0x000000ff3cff7812 */ /* 0x000fe4000784c0ff */
[----:B------:R-:W-:Y:S04]  /*4f30*/  PLOP3.LUT P0, PT, PT, PT, UP0, 0x80, 0x8 ;  /* 0x000000000008781c */ /* 0x000fe80003f0f008 */
[----:B------:R-:W-:Y:S07]  /*4f40*/  PLOP3.LUT P0, PT, P0, PT, PT, 0x8, 0x80 ;  /* 0x000000000080781c */ /* 0x000fee000070e170 */
[----:B------:R-:W-:Y:S11]  /*4f50*/  @P2 FSETP.EQ.AND P0, PT, R35, RZ, PT ;  /* 0x000000ff2300220b */ /* 0x000ff60003f02000 */
[----:B------:R-:W-:Y:S02]  /*4f60*/  @!UPT UIADD3 URZ, UPT, UPT, URZ, URZ, URZ ;  /* 0x000000fffffff290 */ /* 0x000fe4000fffe0ff */
.L_x_96:
[----:B------:R-:W-:Y:S01]  /*4f70*/  ULEA UR15, UR13, UR7, 0x3 ;  /* 0x000000070d0f7291 */ /* 0x000fe2000f8e18ff */
[----:B------:R-:W-:Y:S02]  /*4f80*/  SHF.L.U32 R9, R32, 0x1f, RZ ;  /* 0x0000001f20097819 */ /* 0x000fe400000006ff */
[----:B------:R-:W-:Y:S04]  /*4f90*/  ELECT P4, URZ, PT ;  /* 0x0000000000ff782f */ /* 0x000fe80003880000 */
[----:B------:R-:W-:Y:S02]  /*4fa0*/  PLOP3.LUT P4, PT, P0, P4, PT, 0xf2, 0x2f ;  /* 0x00000000002f781c */ /* 0x000fe40000789e72 */
[----:B------:R-:W3:Y:S11]  /*4fb0*/  SYNCS.PHASECHK.TRANS64.TRYWAIT P2, [UR15+0x1b8], R9 ;  /* 0x0001b809ff0075a7 */ /* 0x000ef6000804110f */
[----:B-1----:R-:W-:Y:S05]  /*4fc0*/  @!P4 IADD3 R8, P0, PT, R30, 0x580, RZ ;  /* 0x000005801e08c810 */ /* 0x002fea0007f1e0ff */
[----:B--2---:R-:W-:Y:S01]  /*4fd0*/  @!P4 IMAD.X R2, RZ, RZ, R31, P0 ;  /* 0x000000ffff02c224 */ /* 0x004fe200000e061f */
[----:B---3--:R-:W-:Y:S07]  /*4fe0*/  @!P2 BRA `(.L_x_97) ;  /* 0x0000003800d0a947 */ /* 0x008fee0003800000 */
.L_x_212:
[----:B------:R-:W2:Y:S01]  /*4ff0*/  LDC.64 R12, c[0x0][0xb18] ;  /* 0x0002c600ff0c7b82 */ /* 0x000ea20000000a00 */
[----:B------:R-:W-:Y:S01]  /*5000*/  @!P4 R2UR UR8, R2 ;  /* 0x000000000208c2ca */ /* 0x000fe200000e0000 */
[----:B------:R-:W-:Y:S01]  /*5010*/  VOTEU.ALL UP2, P4 ;  /* 0x0000000000ff7886 */ /* 0x000fe20002040000 */
[----:B------:R-:W-:Y:S01]  /*5020*/  @!P4 R2UR UR9, R8 ;  /* 0x000000000809c2ca */ /* 0x000fe200000e0000 */
[----:B------:R-:W-:Y:S01]  /*5030*/  VOTEU.ALL UP1, P4 ;  /* 0x0000000000ff7886 */ /* 0x000fe20002020000 */
[----:B-1----:R-:W-:Y:S03]  /*5040*/  @!P4 IMAD.MOV.U32 R0, RZ, RZ, 0x1000 ;  /* 0x00001000ff00c424 */ /* 0x002fe600078e00ff */
[----:B------:R-:W1:Y:S01]  /*5050*/  @!P1 LDC R2, c[0x0][0xb0c] ;  /* 0x0002c300ff029b82 */ /* 0x000e620000000800 */
[----:B------:R-:W-:Y:S01]  /*5060*/  UMOV UR20, 0x0 ;  /* 0x0000000000147882 */ /* 0x000fe20000000000 */
[----:B------:R-:W-:Y:S01]  /*5070*/  UMOV UR21, 0x10000000 ;  /* 0x1000000000157882 */ /* 0x000fe20000000000 */
[----:B------:R-:W-:Y:S01]  /*5080*/  UMOV UR12, UR36 ;  /* 0x00000024000c7c82 */ /* 0x000fe20008000000 */
[----:B------:R-:W-:Y:S01]  /*5090*/  UIADD3 UR14, UPT, UPT, UR13, 0x1, URZ ;  /* 0x000000010d0e7890 */ /* 0x000fe2000fffe0ff */
[----:B------:R-:W-:Y:S01]  /*50a0*/  @P3 SHF.R.U32.HI R27, RZ, 0x10, R17 ;  /* 0x00000010ff1b3819 */ /* 0x000fe20000011611 */
[----:B------:R-:W-:Y:S02]  /*50b0*/  VIADD R29, R29, 0x1 ;  /* 0x000000011d1d7836 */ /* 0x000fe40000000000 */
[----:B------:R-:W-:Y:S01]  /*50c0*/  IMAD.U32 R9, RZ, RZ, UR8 ;  /* 0x00000008ff097e24 */ /* 0x000fe2000f8e00ff */
[----:B------:R-:W-:Y:S01]  /*50d0*/  @!UP2 ULEA UR8, UR13, UR7, 0xc ;  /* 0x000000070d08a291 */ /* 0x000fe2000f8e60ff */
[----:B------:R-:W-:Y:S01]  /*50e0*/  IMAD.U32 R8, RZ, RZ, UR9 ;  /* 0x00000009ff087e24 */ /* 0x000fe2000f8e00ff */
[----:B------:R-:W-:Y:S02]  /*50f0*/  UIADD3 UR9, UPT, UPT, UR15, 0x1a0, URZ ;  /* 0x000001a00f097890 */ /* 0x000fe4000fffe0ff */
[----:B------:R-:W-:Y:S01]  /*5100*/  @!P4 R2UR UR19, R9 ;  /* 0x000000000913c2ca */ /* 0x000fe200000e0000 */
[----:B------:R-:W-:Y:S01]  /*5110*/  @!UP2 UIADD3 UR8, UPT, UPT, UR8, 0x400, URZ ;  /* 0x000004000808a890 */ /* 0x000fe2000fffe0ff */
[----:B------:R-:W-:Y:S01]  /*5120*/  @!P4 R2UR UR18, R8 ;  /* 0x000000000812c2ca */ /* 0x000fe200000e0000 */
[----:B------:R-:W-:Y:S01]  /*5130*/  UISETP.NE.AND UP5, UPT, UR14, 0x3, UPT ;  /* 0x000000030e00788c */ /* 0x000fe2000bfa5270 */
[----:B------:R-:W3:Y:S01]  /*5140*/  LDC.64 R8, c[0x0][0xb10] ;  /* 0x0002c400ff087b82 */ /* 0x000ee20000000a00 */
[----:B------:R-:W-:Y:S02]  /*5150*/  UPRMT UR16, UR37, 0x654, UR9 ;  /* 0x0000065425107896 */ /* 0x000fe40008000009 */
[----:B------:R-:W-:Y:S02]  /*5160*/  USEL UR17, URZ, 0x1, UP5 ;  /* 0x00000001ff117887 */ /* 0x000fe4000a800000 */
[----:B------:R-:W-:Y:S04]  /*5170*/  USEL UR14, UR14, URZ, UP5 ;  /* 0x000000ff0e0e7287 */ /* 0x000fe8000a800000 */
[----:B------:R-:W-:Y:S01]  /*5180*/  ULEA UR13, UR14, UR7, 0x3 ;  /* 0x000000070e0d7291 */ /* 0x000fe2000f8e18ff */
[----:B------:R-:W-:Y:S01]  /*5190*/  LOP3.LUT R32, R32, UR17, RZ, 0x3c, !PT ;  /* 0x0000001120207c12 */ /* 0x000fe2000f8e3cff */
[----:B------:R1:W-:Y:S01]  /*51a0*/  @!UP1 UTMALDG.3D [UR8], [UR18], desc[UR20] ;  /* 0x00001408120095b4 */ /* 0x0003e20008011000 */
[----:B------:R5:W-:Y:S02]  /*51b0*/  @!P4 SYNCS.ARRIVE.TRANS64.RED.A0TR RZ, [UR15+0x1a0], R0 ;  /* 0x0001a000ffffc9a7 */ /* 0x000be4000830040f */
[----:B------:R-:W-:Y:S01]  /*51c0*/  SHF.L.U32 R20, R32, 0x1f, RZ ;  /* 0x0000001f20147819 */ /* 0x000fe200000006ff */
[C---:B---3--:R-:W-:Y:S01]  /*51d0*/  @!P1 IMAD.HI.U32 R8, R11.reuse, R8, RZ ;  /* 0x000000080b089227 */ /* 0x048fe200078e00ff */
[----:B--2---:R-:W-:Y:S02]  /*51e0*/  @!P1 ISETP.NE.AND P0, PT, R12, 0x1, PT ;  /* 0x000000010c00980c */ /* 0x004fe40003f05270 */
[----:B-1----:R-:W-:Y:S01]  /*51f0*/  @!P1 ISETP.NE.AND P2, PT, R2, 0x1, PT ;  /* 0x000000010200980c */ /* 0x002fe20003f45270 */
[----:B------:R-:W-:Y:S01]  /*5200*/  SYNCS.ARRIVE.TRANS64.RED.A1T0 RZ, [UR16], RZ ;  /* 0x000000ffffff79a7 */ /* 0x000fe20008100410 */
[C---:B------:R-:W-:Y:S01]  /*5210*/  @!P1 IMAD.HI.U32 R13, R10.reuse, R13, RZ ;  /* 0x0000000d0a0d9227 */ /* 0x040fe200078e00ff */
[----:B------:R-:W-:Y:S04]  /*5220*/  @!P1 SHF.R.U32.HI R8, RZ, R9, R8 ;  /* 0x00000009ff089219 */ /* 0x000fe80000011608 */
[----:B------:R-:W-:Y:S01]  /*5230*/  @!P1 SEL R8, R11, R8, !P2 ;  /* 0x000000080b089207 */ /* 0x000fe20005000000 */
[----:B------:R-:W1:Y:S01]  /*5240*/  SYNCS.PHASECHK.TRANS64.TRYWAIT P5, [UR13+0x1b8], R20 ;  /* 0x0001b814ff0075a7 */ /* 0x000e6200080a110d */
[----:B-----5:R-:W2:Y:S02]  /*5250*/  @!P1 LDC R0, c[0x0][0xb20] ;  /* 0x0002c800ff009b82 */ /* 0x020ea40000000800 */
[----:B--2---:R-:W-:Y:S04]  /*5260*/  @!P1 SHF.R.U32.HI R0, RZ, R0, R13 ;  /* 0x00000000ff009219 */ /* 0x004fe8000001160d */
[----:B------:R-:W-:Y:S05]  /*5270*/  @!P1 SEL R9, R10, R0, !P0 ;  /* 0x000000000a099207 */ /* 0x000fea0004000000 */
[----:B------:R-:W-:Y:S02]  /*5280*/  @!P1 IMAD.IADD R0, R9, 0x1, -R8 ;  /* 0x0000000109009824 */ /* 0x000fe400078e0a08 */
[----:B------:R-:W-:Y:S02]  /*5290*/  @!P1 IMAD.IADD R8, R8, 0x1, -R9 ;  /* 0x0000000108089824 */ /* 0x000fe400078e0a09 */
[----:B------:R-:W-:Y:S02]  /*52a0*/  @!P1 IMAD R11, R0, R2, R11 ;  /* 0x00000002000b9224 */ /* 0x000fe400078e020b */
[----:B------:R-:W-:Y:S01]  /*52b0*/  @!P1 IMAD R10, R8, R12, R10 ;  /* 0x0000000c080a9224 */ /* 0x000fe200078e020a */
[----:B-1----:R-:W-:Y:S06]  /*52c0*/  @!P5 BRA `(.L_x_98) ;  /* 0x000000380030d947 */ /* 0x002fec0003800000 */
.L_x_214:
[----:B------:R-:W-:Y:S01]  /*52d0*/  @!P4 IADD3 R2, P0, PT, R30, 0x580, RZ ;  /* 0x000005801e02c810 */ /* 0x000fe20007f1e0ff */
[----:B------:R-:W-:Y:S01]  /*52e0*/  UMOV UR18, 0x0 ;  /* 0x0000000000127882 */ /* 0x000fe20000000000 */
[----:B------:R-:W-:Y:S01]  /*52f0*/  UMOV UR19, 0x10000000 ;  /* 0x1000000000137882 */ /* 0x000fe20000000000 */
[----:B------:R-:W-:Y:S01]  /*5300*/  VOTEU.ALL UP1, P4 ;  /* 0x0000000000ff7886 */ /* 0x000fe20002020000 */
[----:B------:R-:W-:Y:S01]  /*5310*/  @!P4 R2UR UR9, R2 ;  /* 0x000000000209c2ca */ /* 0x000fe200000e0000 */
[----:B-1----:R-:W-:Y:S01]  /*5320*/  @!P4 IMAD.X R0, RZ, RZ, R31, P0 ;  /* 0x000000ffff00c224 */ /* 0x002fe200000e061f */
[----:B------:R-:W-:Y:S01]  /*5330*/  UMOV UR12, UR36 ;  /* 0x00000024000c7c82 */ /* 0x000fe20008000000 */
[----:B------:R-:W-:Y:S01]  /*5340*/  @P3 R2UR UR36, R27 ;  /* 0x000000001b2432ca */ /* 0x000fe200000e0000 */
[----:B------:R-:W-:Y:S01]  /*5350*/  @!UP1 ULEA UR15, UR14, UR7, 0xc ;  /* 0x000000070e0f9291 */ /* 0x000fe2000f8e60ff */
[----:B------:R-:W-:Y:S01]  /*5360*/  ISETP.NE.AND P0, PT, R29, 0x2, PT ;  /* 0x000000021d00780c */ /* 0x000fe20003f05270 */
[----:B------:R-:W-:Y:S01]  /*5370*/  @!UP1 UIADD3 UR10, UPT, UPT, UR10, 0x20, URZ ;  /* 0x000000200a0a9890 */ /* 0x000fe2000fffe0ff */
[----:B------:R-:W-:Y:S01]  /*5380*/  @!P4 R2UR UR8, R0 ;  /* 0x000000000008c2ca */ /* 0x000fe200000e0000 */
[----:B------:R-:W-:Y:S01]  /*5390*/  IMAD.IADD R20, R10, 0x1, R58 ;  /* 0x000000010a147824 */ /* 0x000fe200078e023a */
[----:B------:R-:W-:Y:S01]  /*53a0*/  SEL R0, RZ, 0x1, P0 ;  /* 0x00000001ff007807 */ /* 0x000fe20000000000 */
[----:B------:R-:W-:Y:S01]  /*53b0*/  IMAD.IADD R21, R11, 0x1, R59 ;  /* 0x000000010b157824 */ /* 0x000fe200078e023b */
[----:B------:R-:W-:Y:S02]  /*53c0*/  SEL R29, R29, RZ, P0 ;  /* 0x000000ff1d1d7207 */ /* 0x000fe40000000000 */
[----:B------:R-:W-:Y:S01]  /*53d0*/  IMAD.U32 R8, RZ, RZ, UR9 ;  /* 0x00000009ff087e24 */ /* 0x000fe2000f8e00ff */
[----:B------:R-:W-:Y:S01]  /*53e0*/  UIADD3 UR9, UPT, UPT, UR13, 0x1a0, URZ ;  /* 0x000001a00d097890 */ /* 0x000fe2000fffe0ff */
[----:B------:R-:W-:Y:S03]  /*53f0*/  LOP3.LUT R28, R28, R0, RZ, 0x3c, !PT ;  /* 0x000000001c1c7212 */ /* 0x000fe600078e3cff */
[----:B------:R-:W-:Y:S02]  /*5400*/  @!P4 R2UR UR16, R8 ;  /* 0x000000000810c2ca */ /* 0x000fe400000e0000 */
[----:B------:R-:W-:Y:S01]  /*5410*/  IMAD.U32 R9, RZ, RZ, UR8 ;  /* 0x00000008ff097e24 */ /* 0x000fe2000f8e00ff */
[----:B------:R-:W-:Y:S01]  /*5420*/  @!UP1 UIADD3 UR8, UPT, UPT, UR15, 0x400, URZ ;  /* 0x000004000f089890 */ /* 0x000fe2000fffe0ff */
[----:B------:R-:W-:Y:S01]  /*5430*/  VOTEU.ALL UP1, P4 ;  /* 0x0000000000ff7886 */ /* 0x000fe20002020000 */
[----:B------:R-:W-:Y:S02]  /*5440*/  UPRMT UR15, UR37, 0x654, UR9 ;  /* 0x00000654250f7896 */ /* 0x000fe40008000009 */
[----:B------:R-:W-:Y:S11]  /*5450*/  @!P4 R2UR UR17, R9 ;  /* 0x000000000911c2ca */ /* 0x000ff600000e0000 */
[----:B------:R-:W-:Y:S02]  /*5460*/  @!UPT UIADD3 URZ, UPT, UPT, URZ, URZ, URZ ;  /* 0x000000fffffff290 */ /* 0x000fe4000fffe0ff */
[----:B------:R2:W-:Y:S01]  /*5470*/  @!UP1 UTMALDG.3D [UR8], [UR16], desc[UR18] ;  /* 0x00001208100095b4 */ /* 0x0005e20008011000 */
[----:B------:R2:W-:Y:S01]  /*5480*/  @!P4 SYNCS.ARRIVE.TRANS64.RED.A0TR RZ, [UR13+0x1a0], R25 ;  /* 0x0001a019ffffc9a7 */ /* 0x0005e2000830040d */
[----:B------:R-:W-:Y:S04]  /*5490*/  UIADD3 UR13, UPT, UPT, UR14, 0x1, URZ ;  /* 0x000000010e0d7890 */ /* 0x000fe8000fffe0ff */
[----:B------:R-:W-:Y:S04]  /*54a0*/  UISETP.NE.AND UP1, UPT, UR13, 0x3, UPT ;  /* 0x000000030d00788c */ /* 0x000fe8000bf25270 */
[----:B------:R-:W-:Y:S02]  /*54b0*/  USEL UR14, URZ, 0x1, UP1 ;  /* 0x00000001ff0e7887 */ /* 0x000fe40008800000 */
[----:B------:R-:W-:Y:S02]  /*54c0*/  USEL UR13, UR13, URZ, UP1 ;  /* 0x000000ff0d0d7287 */ /* 0x000fe40008800000 */
[----:B------:R-:W-:Y:S02]  /*54d0*/  UPLOP3.LUT UP1, UPT, UPT, UPT, UPT, 0x80, 0x8 ;  /* 0x000000000008789c */ /* 0x000fe40003f2f070 */
[----:B------:R-:W-:Y:S01]  /*54e0*/  LOP3.LUT R32, R32, UR14, RZ, 0x3c, !PT ;  /* 0x0000000e20207c12 */ /* 0x000fe2000f8e3cff */
[----:B------:R-:W-:Y:S01]  /*54f0*/  SYNCS.ARRIVE.TRANS64.RED.A1T0 RZ, [UR15], RZ ;  /* 0x000000ffffff79a7 */ /* 0x000fe2000810040f */
[----:B------:R-:W-:Y:S07]  /*5500*/  @P3 BRA `(.L_x_99) ;  /* 0xfffffff4001c3947 */ /* 0x000fee000383ffff */
[----:B------:R-:W-:Y:S01]  /*5510*/  UIADD3 UR7, UPT, UPT, UR7, 0x1b8, URZ ;  /* 0x000001b807077890 */ /* 0x000fe2000fffe0ff */
[----:B------:R-:W-:-:S03]  /*5520*/  SHF.L.U32 R2, R32, 0x1f, RZ ;  /* 0x0000001f20027819 */ /* 0x000fc600000006ff */
[----:B------:R-:W-:-:S09]  /*5530*/  ULEA UR4, UR13, UR7, 0x3 ;  /* 0x000000070d047291 */ /* 0x000fd2000f8e18ff */
[----:B------:R-:W1:Y:S02]  /*5540*/  SYNCS.PHASECHK.TRANS64.TRYWAIT P0, [UR4], R2 ;  /* 0x00000002ff0075a7 */ /* 0x000e640008001104 */
[----:B-1----:R-:W-:Y:S05]  /*5550*/  @!P0 BRA `(.L_x_100) ;  /* 0x0000003400a48947 */ /* 0x002fea0003800000 */
.L_x_216:
        /* <DEDUP_REMOVED lines=9> */
.L_x_218:
[----:B------:R-:W-:-:S04]  /*55f0*/  UIADD3 UR5, UPT, UPT, UR5, 0x1, URZ ;  /* 0x0000000105057890 */ /* 0x000fc8000fffe0ff */
[----:B------:R-:W-:-:S04]  /*5600*/  UISETP.NE.AND UP0, UPT, UR5, 0x3, UPT ;  /* 0x000000030500788c */ /* 0x000fc8000bf05270 */
[----:B------:R-:W-:Y:S02]  /*5610*/  USEL UR4, URZ, 0x1, UP0 ;  /* 0x00000001ff047887 */ /* 0x000fe40008000000 */
[----:B------:R-:W-:-:S04]  /*5620*/  USEL UR5, UR5, URZ, UP0 ;  /* 0x000000ff05057287 */ /* 0x000fc80008000000 */
[----:B------:R-:W-:Y:S01]  /*5630*/  ULEA UR5, UR5, UR7, 0x3 ;  /* 0x0000000705057291 */ /* 0x000fe2000f8e18ff */
[----:B-1----:R-:W-:-:S04]  /*5640*/  LOP3.LUT R2, R32, UR4, RZ, 0x3c, !PT ;  /* 0x0000000420027c12 */ /* 0x002fc8000f8e3cff */
[----:B------:R-:W-:Y:S01]  /*5650*/  SHF.L.U32 R2, R2, 0x1f, RZ ;  /* 0x0000001f02027819 */ /* 0x000fe200000006ff */
[----:B------:R-:W-:-:S07]  /*5660*/  IMAD.U32 R0, RZ, RZ, UR5 ;  /* 0x00000005ff007e24 */ /* 0x000fce000f8e00ff */
.L_x_102:
[----:B-1----:R1:W3:Y:S02]  /*5670*/  SYNCS.PHASECHK.TRANS64.TRYWAIT P0, [R0+URZ], R2 ;  /* 0x00000002000075a7 */ /* 0x0022e400080011ff */
[----:B---3--:R-:W-:Y:S05]  /*5680*/  @!P0 NANOSLEEP.SYNCS 0x989680 ;  /* 0x009896800000895d */ /* 0x008fea0003900000 */
[----:B------:R-:W3:Y:S02]  /*5690*/  @!P0 SYNCS.PHASECHK.TRANS64 P0, [R0+URZ], R2 ;  /* 0x00000002000085a7 */ /* 0x000ee400080010ff */
[----:B--23--:R-:W-:Y:S05]  /*56a0*/  @P0 EXIT ;  /* 0x000000000000094d */ /* 0x00cfea0003800000 */
[----:B------:R-:W-:Y:S05]  /*56b0*/  BRA `(.L_x_102) ;  /* 0xfffffffc00ec7947 */ /* 0x000fea000383ffff */
.L_x_90:
[----:B------:R-:W-:-:S06]  /*56c0*/  UISETP.GE.AND UP1, UPT, UR8, 0x4, UPT ;  /* 0x000000040800788c */ /* 0x000fcc000bf26270 */
[----:B------:R-:W-:-:S13]  /*56d0*/  PLOP3.LUT P0, PT, PT, PT, UP1, 0x80, 0x8 ;  /* 0x000000000008781c */ /* 0x000fda0003f0f018 */
[----:B------:R-:W-:Y:S05]  /*56e0*/  @!P0 EXIT ;  /* 0x000000000000894d */ /* 0x000fea0003800000 */
[----:B------:R-:W-:Y:S01]  /*56f0*/  BAR.SYNC.DEFER_BLOCKING 0x6, 0xa0 ;  /* 0x0182800000007b1d */ /* 0x000fe20000010000 */
[C---:B------:R-:W-:Y:S01]  /*5700*/  IMAD.SHL.U32 R3, R70.reuse, 0x20, RZ ;  /* 0x0000002046037824 */ /* 0x040fe200078e00ff */
[----:B------:R-:W-:Y:S01]  /*5710*/  SHF.R.U32.HI R4, RZ, 0x1, R70 ;  /* 0x00000001ff047819 */ /* 0x000fe20000011646 */
[C---:B------:R-:W-:Y:S01]  /*5720*/  IMAD.SHL.U32 R64, R70.reuse, 0x10, RZ ;  /* 0x0000001046407824 */ /* 0x040fe200078e00ff */
[C---:B------:R-:W-:Y:S01]  /*5730*/  LOP3.LUT P0, RZ, R70.reuse, 0x4, RZ, 0xc0, !PT ;  /* 0x0000000446ff7812 */ /* 0x040fe2000780c0ff */
[----:B------:R-:W-:Y:S01]  /*5740*/  IMAD.U32 R32, R70, 0x10000, RZ ;  /* 0x0001000046207824 */ /* 0x000fe200078e00ff */
[----:B------:R-:W-:Y:S02]  /*5750*/  UMOV UR48, 0x400 ;  /* 0x0000040000307882 */ /* 0x000fe40000000000 */
[----:B------:R-:W1:Y:S01]  /*5760*/  LDC R63, c[0x0][0x370] ;  /* 0x0000dc00ff3f7b82 */ /* 0x000e620000000800 */
[----:B------:R-:W-:Y:S01]  /*5770*/  ULEA UR48, UR37, UR48, 0x18 ;  /* 0x0000003025307291 */ /* 0x000fe2000f8ec0ff */
[----:B------:R-:W-:Y:S01]  /*5780*/  LOP3.LUT R2, R3, 0xc0, RZ, 0xc0, !PT ;  /* 0x000000c003027812 */ /* 0x000fe200078ec0ff */
[----:B------:R-:W-:Y:S01]  /*5790*/  IMAD.MOV.U32 R69, RZ, RZ, 0x10 ;  /* 0x00000010ff457424 */ /* 0x000fe200078e00ff */
[----:B------:R-:W-:Y:S01]  /*57a0*/  LOP3.LUT R64, R64, 0x600, RZ, 0xc0, !PT ;  /* 0x0000060040407812 */ /* 0x000fe200078ec0ff */
[----:B------:R-:W-:Y:S01]  /*57b0*/  IMAD.MOV.U32 R31, RZ, RZ, RZ ;  /* 0x000000ffff1f7224 */ /* 0x000fe200078e00ff */
[----:B------:R-:W-:Y:S01]  /*57c0*/  LOP3.LUT R4, R2, 0x8, R4, 0xf8, !PT ;  /* 0x0000000802047812 */ /* 0x000fe200078ef804 */
[----:B------:R-:W-:Y:S01]  /*57d0*/  IMAD.SHL.U32 R2, R70, 0x4, RZ ;  /* 0x0000000446027824 */ /* 0x000fe200078e00ff */
[----:B------:R-:W2:Y:S01]  /*57e0*/  LDC R28, c[0x0][0xb0c] ;  /* 0x0002c300ff1c7b82 */ /* 0x000ea20000000800 */
[--C-:B------:R-:W-:Y:S01]  /*57f0*/  LOP3.LUT R64, R64, 0x20, R3.reuse, 0xf8, !PT ;  /* 0x0000002040407812 */ /* 0x100fe200078ef803 */
[----:B------:R-:W-:Y:S01]  /*5800*/  IMAD.MOV.U32 R68, RZ, RZ, RZ ;  /* 0x000000ffff447224 */ /* 0x000fe200078e00ff */
[----:B------:R-:W-:Y:S01]  /*5810*/  LOP3.LUT R32, R32, 0x600000, RZ, 0xc0, !PT ;  /* 0x0060000020207812 */ /* 0x000fe200078ec0ff */
[----:B------:R-:W-:Y:S01]  /*5820*/  IMAD.MOV.U32 R73, RZ, RZ, RZ ;  /* 0x000000ffff497224 */ /* 0x000fe200078e00ff */
[----:B------:R-:W-:Y:S01]  /*5830*/  LOP3.LUT R2, R4, 0x18, R2, 0x78, !PT ;  /* 0x0000001804027812 */ /* 0x000fe200078e7802 */
[----:B------:R-:W-:Y:S01]  /*5840*/  IMAD.MOV.U32 R67, RZ, RZ, RZ ;  /* 0x000000ffff437224 */ /* 0x000fe200078e00ff */
[----:B------:R-:W-:Y:S01]  /*5850*/  LOP3.LUT R64, R64, 0x100, R3, 0xf8, !PT ;  /* 0x0000010040407812 */ /* 0x000fe200078ef803 */
[----:B------:R-:W4:Y:S01]  /*5860*/  LDC R61, c[0x0][0xb20] ;  /* 0x0002c800ff3d7b82 */ /* 0x000f220000000800 */
[----:B------:R-:W3:Y:S01]  /*5870*/  LDS R0, [UR48+0x290] ;  /* 0x00029030ff007984 */ /* 0x000ee20008000800 */
[----:B------:R-:W-:Y:S01]  /*5880*/  LOP3.LUT R70, R70, 0x60, RZ, 0xc0, !PT ;  /* 0x0000006046467812 */ /* 0x000fe200078ec0ff */
[----:B------:R-:W1:Y:S01]  /*5890*/  LDCU.64 UR54, c[0x0][0x348] ;  /* 0x00006900ff3677ac */ /* 0x000e620008000a00 */
[----:B------:R-:W-:-:S02]  /*58a0*/  LOP3.LUT R64, R64, R2, RZ, 0xfc, !PT ;  /* 0x0000000240407212 */ /* 0x000fc400078efcff */
[----:B------:R-:W-:Y:S01]  /*58b0*/  SEL R69, R69, 0xfffffff0, !P0 ;  /* 0xfffffff045457807 */ /* 0x000fe20004000000 */
[----:B------:R-:W1:Y:S01]  /*58c0*/  LDCU.64 UR38, c[0x0][0x888] ;  /* 0x00011100ff2677ac */ /* 0x000e620008000a00 */
[----:B------:R-:W1:Y:S01]  /*58d0*/  LDC R27, c[0x0][0xb30] ;  /* 0x0002cc00ff1b7b82 */ /* 0x000e620000000800 */
[----:B------:R-:W1:Y:S01]  /*58e0*/  LDCU.64 UR44, c[0x0][0x890] ;  /* 0x00011200ff2c77ac */ /* 0x000e620008000a00 */
[----:B------:R-:W-:-:S06]  /*58f0*/  UMOV UR51, 0x1 ;  /* 0x0000000100337882 */ /* 0x000fcc0000000000 */
[----:B------:R-:W1:Y:S01]  /*5900*/  LDC.64 R56, c[0x0][0xb10] ;  /* 0x0002c400ff387b82 */ /* 0x000e620000000a00 */
[----:B------:R-:W-:Y:S01]  /*5910*/  UMOV UR56, URZ ;  /* 0x000000ff00387c82 */ /* 0x000fe20008000000 */
[----:B------:R-:W-:Y:S01]  /*5920*/  UIADD3 UR52, UPT, UPT, UR48, 0x400, URZ ;  /* 0x0000040030347890 */ /* 0x000fe2000fffe0ff */
[----:B------:R-:W-:Y:S01]  /*5930*/  UMOV UR50, URZ ;  /* 0x000000ff00327c82 */ /* 0x000fe20008000000 */
[----:B------:R-:W-:-:S04]  /*5940*/  UMOV UR49, URZ ;  /* 0x000000ff00317c82 */ /* 0x000fc80008000000 */
[----:B------:R-:W1:Y:S08]  /*5950*/  LDC.64 R24, c[0x0][0xb18] ;  /* 0x0002c600ff187b82 */ /* 0x000e700000000a00 */
[----:B------:R-:W1:Y:S08]  /*5960*/  LDC.64 R22, c[0x0][0xb28] ;  /* 0x0002ca00ff167b82 */ /* 0x000e700000000a00 */
[----:B------:R-:W1:Y:S01]  /*5970*/  LDC.64 R54, c[0x0][0x8b0] ;  /* 0x00022c00ff367b82 */ /* 0x000e620000000a00 */
[----:B---3--:R-:W-:-:S07]  /*5980*/  IMAD.IADD R32, R0, 0x1, R32 ;  /* 0x0000000100207824 */ /* 0x008fce00078e0220 */
[----:B------:R-:W3:Y:S08]  /*5990*/  LDC.64 R52, c[0x0][0x8a8] ;  /* 0x00022a00ff347b82 */ /* 0x000ef00000000a00 */
[----:B--2-4-:R-:W1:Y:S02]  /*59a0*/  LDC R62, c[0x0][0x374] ;  /* 0x0000dd00ff3e7b82 */ /* 0x014e640000000800 */
.L_x_133:
[----:B------:R-:W-:Y:S02]  /*59b0*/  LEA R0, R73, UR48, 0x3 ;  /* 0x0000003049007c11 */ /* 0x000fe4000f8e18ff */
[----:B------:R-:W-:Y:S02]  /*59c0*/  SHF.L.U32 R2, R67, 0x1f, RZ ;  /* 0x0000001f43027819 */ /* 0x000fe400000006ff */
[----:B-1----:R-:W-:Y:S02]  /*59d0*/  LEA R16, R73, UR48, 0x4 ;  /* 0x0000003049107c11 */ /* 0x002fe4000f8e20ff */
[----:B------:R-:W2:Y:S02]  /*59e0*/  SYNCS.PHASECHK.TRANS64.TRYWAIT P0, [R0+URZ+0x1e0], R2 ;  /* 0x0001e002000075a7 */ /* 0x000ea400080011ff */
[----:B--2---:R-:W-:Y:S05]  /*59f0*/  @!P0 BRA `(.L_x_103) ;  /* 0x0000003000ac8947 */ /* 0x004fea0003800000 */
.L_x_219:
[----:B------:R-:W4:Y:S01]  /*5a00*/  LDC.64 R10, c[0x0][0xb10] ;  /* 0x0002c400ff0a7b82 */ /* 0x000f220000000a00 */
[----:B------:R-:W3:Y:S01]  /*5a10*/  LDS.128 R16, [R16+0x270] ;  /* 0x0002700010107984 */ /* 0x000ee20000000c00 */
[----:B-1----:R-:W-:Y:S01]  /*5a20*/  ISETP.NE.AND P1, PT, R27, 0x1, PT ;  /* 0x000000011b00780c */ /* 0x002fe20003f25270 */
[----:B--2---:R-:W-:Y:S01]  /*5a30*/  VIADD R0, R0, 0x1f0 ;  /* 0x000001f000007836 */ /* 0x004fe20000000000 */
[----:B------:R-:W-:Y:S04]  /*5a40*/  ISETP.GE.AND P0, PT, R26, 0x1, PT ;  /* 0x000000011a00780c */ /* 0x000fe80003f06270 */
[----:B------:R-:W1:Y:S01]  /*5a50*/  LDC.64 R8, c[0x0][0xb18] ;  /* 0x0002c600ff087b82 */ /* 0x000e620000000a00 */
[----:B------:R-:W-:Y:S01]  /*5a60*/  PRMT R0, RZ, 0x654, R0 ;  /* 0x00000654ff007816 */ /* 0x000fe20000000000 */
[----:B------:R-:W-:Y:S01]  /*5a70*/  @!PT LDS RZ, [RZ] ;  /* 0x00000000fffff984 */ /* 0x000fe20000000800 */
[----:B------:R-:W-:Y:S01]  /*5a80*/  @!PT LDS RZ, [RZ] ;  /* 0x00000000fffff984 */ /* 0x000fe20000000800 */
[----:B------:R-:W-:Y:S01]  /*5a90*/  @!PT LDS RZ, [RZ] ;  /* 0x00000000fffff984 */ /* 0x000fe20000000800 */
[----:B------:R-:W-:Y:S01]  /*5aa0*/  @!PT LDS RZ, [RZ] ;  /* 0x00000000fffff984 */ /* 0x000fe20000000800 */
[----:B------:R2:W-:Y:S06]  /*5ab0*/  MEMBAR.ALL.CTA ;  /* 0x0000000000007992 */ /* 0x0005ec0000008000 */
[----:B--2---:R-:W2:Y:S01]  /*5ac0*/  FENCE.VIEW.ASYNC.S ;  /* 0x00000000000073c6 */ /* 0x004ea20000000000 */
[----:B------:R-:W1:Y:S08]  /*5ad0*/  @!P1 LDC R12, c[0x0][0xb20] ;  /* 0x0002c800ff0c9b82 */ /* 0x000e700000000800 */
[----:B------:R-:W1:Y:S01]  /*5ae0*/  @!P1 LDC R7, c[0x0][0xb0c] ;  /* 0x0002c300ff079b82 */ /* 0x000e620000000800 */
[----:B--2---:R2:W-:Y:S01]  /*5af0*/  SYNCS.ARRIVE.TRANS64.RED.A1T0 RZ, [R0+URZ], RZ ;  /* 0x000000ff00ff79a7 */ /* 0x0045e200081004ff */
[----:B---3--:R-:W-:Y:S04]  /*5b00*/  LOP3.LUT P4, RZ, R18, 0x1, RZ, 0xc0, !PT ;  /* 0x0000000112ff7812 */ /* 0x008fe8000788c0ff */
[----:B------:R-:W-:Y:S09]  /*5b10*/  P2R R71, PR, RZ, 0x10 ;  /* 0x00000010ff477803 */ /* 0x000ff20000000000 */
[----:B------:R-:W-:Y:S02]  /*5b20*/  @P4 MOV R30, R16 ;  /* 0x00000010001e4202 */ /* 0x000fe40000000f00 */
[----:B------:R-:W-:Y:S01]  /*5b30*/  @P4 LOP3.LUT R29, R17, 0xffff, RZ, 0xc0, !PT ;  /* 0x0000ffff111d4812 */ /* 0x000fe200078ec0ff */
[----:B--2-4-:R-:W-:Y:S06]  /*5b40*/  @!P0 BRA `(.L_x_104) ;  /* 0x0000000000a48947 */ /* 0x014fec0003800000 */
[----:B------:R-:W-:Y:S01]  /*5b50*/  IMAD.HI.U32 R0, R62, R25, RZ ;  /* 0x000000193e007227 */ /* 0x000fe200078e00ff */
[----:B------:R-:W-:Y:S02]  /*5b60*/  ISETP.NE.AND P0, PT, R24, 0x1, PT ;  /* 0x000000011800780c */ /* 0x000fe40003f05270 */
[----:B------:R-:W-:Y:S01]  /*5b70*/  ISETP.NE.AND P2, PT, R26, 0x1, PT ;  /* 0x000000011a00780c */ /* 0x000fe20003f45270 */
[----:B------:R-:W-:Y:S01]  /*5b80*/  IMAD.HI.U32 R4, R63, R56, RZ ;  /* 0x000000383f047227 */ /* 0x000fe200078e00ff */
[----:B------:R-:W-:Y:S02]  /*5b90*/  SHF.R.U32.HI R0, RZ, R61, R0 ;  /* 0x0000003dff007219 */ /* 0x000fe40000011600 */
[----:B------:R-:W-:Y:S01]  /*5ba0*/  ISETP.NE.AND P3, PT, R28, 0x1, PT ;  /* 0x000000011c00780c */ /* 0x000fe20003f65270 */
[----:B------:R-:W-:Y:S01]  /*5bb0*/  IMAD.HI.U32 R6, R29, R25, RZ ;  /* 0x000000191d067227 */ /* 0x000fe200078e00ff */
[-C--:B------:R-:W-:Y:S02]  /*5bc0*/  SHF.R.U32.HI R4, RZ, R57.reuse, R4 ;  /* 0x00000039ff047219 */ /* 0x080fe40000011604 */
[----:B------:R-:W-:Y:S01]  /*5bd0*/  SEL R0, R62, R0, !P0 ;  /* 0x000000003e007207 */ /* 0x000fe20004000000 */
[----:B------:R-:W-:Y:S01]  /*5be0*/  IMAD.HI.U32 R5, R30, R56, RZ ;  /* 0x000000381e057227 */ /* 0x000fe200078e00ff */
[----:B------:R-:W-:Y:S03]  /*5bf0*/  SEL R4, R63, R4, !P3 ;  /* 0x000000043f047207 */ /* 0x000fe60005800000 */
[-C--:B------:R-:W-:Y:S01]  /*5c00*/  IMAD.HI.U32 R3, R0, R22.reuse, RZ ;  /* 0x0000001600037227 */ /* 0x080fe200078e00ff */
[----:B------:R-:W-:Y:S03]  /*5c10*/  SHF.R.U32.HI R5, RZ, R57, R5 ;  /* 0x00000039ff057219 */ /* 0x000fe60000011605 */
[----:B------:R-:W-:Y:S01]  /*5c20*/  IMAD.HI.U32 R2, R4, R22, RZ ;  /* 0x0000001604027227 */ /* 0x000fe200078e00ff */
[----:B------:R-:W-:Y:S02]  /*5c30*/  @P2 SHF.R.U32.HI R0, RZ, R23, R3 ;  /* 0x00000017ff002219 */ /* 0x000fe40000011603 */
[----:B------:R-:W-:Y:S02]  /*5c40*/  SHF.R.U32.HI R3, RZ, R61, R6 ;  /* 0x0000003dff037219 */ /* 0x000fe40000011606 */
[----:B------:R-:W-:Y:S01]  /*5c50*/  @P2 SHF.R.U32.HI R4, RZ, R23, R2 ;  /* 0x00000017ff042219 */ /* 0x000fe20000011602 */
[----:B------:R-:W-:Y:S01]  /*5c60*/  IMAD R0, R26, R0, RZ ;  /* 0x000000001a007224 */ /* 0x000fe200078e02ff */
[----:B------:R-:W-:Y:S02]  /*5c70*/  SEL R3, R29, R3, !P0 ;  /* 0x000000031d037207 */ /* 0x000fe40004000000 */
[----:B------:R-:W-:Y:S01]  /*5c80*/  SEL R2, R30, R5, !P3 ;  /* 0x000000051e027207 */ /* 0x000fe20005800000 */
[----:B------:R-:W-:Y:S01]  /*5c90*/  IMAD R5, R26, R4, RZ ;  /* 0x000000041a057224 */ /* 0x000fe200078e02ff */
[C---:B------:R-:W-:Y:S01]  /*5ca0*/  ISETP.GE.AND P0, PT, R3.reuse, R0, PT ;  /* 0x000000000300720c */ /* 0x040fe20003f06270 */
[C---:B------:R-:W-:Y:S03]  /*5cb0*/  IMAD.HI.U32 R0, R3.reuse, R22, RZ ;  /* 0x0000001603007227 */ /* 0x040fe600078e00ff */
[C---:B------:R-:W-:Y:S02]  /*5cc0*/  ISETP.GE.OR P0, PT, R2.reuse, R5, P0 ;  /* 0x000000050200720c */ /* 0x040fe40000706670 */
[----:B------:R-:W-:Y:S04]  /*5cd0*/  SHF.R.U32.HI R0, RZ, R23, R0 ;  /* 0x00000017ff007219 */ /* 0x000fe80000011600 */
[C---:B------:R-:W-:Y:S05]  /*5ce0*/  SEL R6, R3.reuse, R0, !P2 ;  /* 0x0000000003067207 */ /* 0x040fea0005000000 */
        /* <DEDUP_REMOVED lines=14> */
[----:B------:R-:W-:Y:S07]  /*5dd0*/  IMAD R29, R3, R24, R29 ;  /* 0x00000018031d7224 */ /* 0x000fee00078e021d */
.L_x_104:
[----:B-1----:R-:W-:Y:S01]  /*5de0*/  @!P1 ISETP.NE.AND P0, PT, R8, 0x1, PT ;  /* 0x000000010800980c */ /* 0x002fe20003f05270 */
[----:B------:R-:W-:Y:S01]  /*5df0*/  @!P1 IMAD.HI.U32 R0, R30, R10, RZ ;  /* 0x0000000a1e009227 */ /* 0x000fe200078e00ff */
[----:B------:R-:W-:Y:S01]  /*5e00*/  @!P1 ISETP.NE.AND P2, PT, R7, 0x1, PT ;  /* 0x000000010700980c */ /* 0x000fe20003f45270 */
[----:B------:R-:W-:Y:S01]  /*5e10*/  ULOP3.LUT UP0, URZ, UR52, 0x1b0, URZ, 0xc0, !UPT ;  /* 0x000001b034ff7892 */ /* 0x000fe2000f80c0ff */
[----:B------:R-:W-:Y:S01]  /*5e20*/  R2UR UR42, R21 ;  /* 0x00000000152a72ca */ /* 0x000fe200000e0000 */
[----:B------:R-:W-:Y:S01]  /*5e30*/  @!P1 IMAD.HI.U32 R2, R29, R9, RZ ;  /* 0x000000091d029227 */ /* 0x000fe200078e00ff */
[----:B------:R-:W-:Y:S02]  /*5e40*/  @!P1 SHF.R.U32.HI R0, RZ, R11, R0 ;  /* 0x0000000bff009219 */ /* 0x000fe40000011600 */
[----:B------:R-:W-:Y:S01]  /*5e50*/  R2UR UR41, R20 ;  /* 0x00000000142972ca */ /* 0x000fe200000e0000 */
[----:B------:R-:W-:Y:S01]  /*5e60*/  VIADD R73, R73, 0x1 ;  /* 0x0000000149497836 */ /* 0x000fe20000000000 */
[----:B------:R-:W-:Y:S02]  /*5e70*/  @!P1 SHF.R.U32.HI R2, RZ, R12, R2 ;  /* 0x0000000cff029219 */ /* 0x000fe40000011602 */
[----:B------:R-:W-:Y:S02]  /*5e80*/  @!P1 SEL R3, R30, R0, !P2 ;  /* 0x000000001e039207 */ /* 0x000fe40005000000 */
[----:B------:R-:W-:Y:S02]  /*5e90*/  @!P1 SEL R2, R29, R2, !P0 ;  /* 0x000000021d029207 */ /* 0x000fe40004000000 */
[----:B------:R-:W-:Y:S01]  /*5ea0*/  @P4 SHF.R.U32.HI R66, RZ, 0x10, R17 ;  /* 0x00000010ff424819 */ /* 0x000fe20000011611 */
[----:B------:R-:W-:Y:S02]  /*5eb0*/  USHF.L.U32 UR42, UR42, 0x6, URZ ;  /* 0x000000062a2a7899 */ /* 0x000fe400080006ff */
[----:B------:R-:W-:Y:S02]  /*5ec0*/  @!P1 IMAD.IADD R0, R2, 0x1, -R3 ;  /* 0x0000000102009824 */ /* 0x000fe400078e0a03 */
[----:B------:R-:W-:Y:S01]  /*5ed0*/  @!P1 IMAD.IADD R2, R3, 0x1, -R2 ;  /* 0x0000000103029824 */ /* 0x000fe200078e0a02 */
[----:B------:R-:W-:Y:S01]  /*5ee0*/  USHF.L.U32 UR41, UR41, 0x6, URZ ;  /* 0x0000000629297899 */ /* 0x000fe200080006ff */
[----:B------:R-:W-:Y:S02]  /*5ef0*/  @!P1 IMAD R30, R0, R7, R30 ;  /* 0x00000007001e9224 */ /* 0x000fe400078e021e */
[----:B------:R-:W-:Y:S01]  /*5f00*/  @!P1 IMAD R29, R2, R8, R29 ;  /* 0x00000008021d9224 */ /* 0x000fe200078e021d */
[----:B------:R-:W-:Y:S08]  /*5f10*/  BRA.U !UP0, `(.L_x_105) ;  /* 0x00000001087c7547 */ /* 0x000ff0000b800000 */
[----:B------:R-:W1:Y:S01]  /*5f20*/  LDCU.64 UR8, c[0x4][0x80] ;  /* 0x01001000ff0877ac */ /* 0x000e620008000a00 */
[----:B------:R-:W-:Y:S01]  /*5f30*/  MOV R2, 0x0 ;  /* 0x0000000000027802 */ /* 0x000fe20000000f00 */
[----:B------:R-:W-:Y:S02]  /*5f40*/  HFMA2 R12, -RZ, RZ, 0, 5.9604644775390625e-08 ;  /* 0x00000001ff0c7431 */ /* 0x000fe400000001ff */
[----:B------:R-:W-:Y:S01]  /*5f50*/  IMAD.MOV.U32 R8, RZ, RZ, 0x70 ;  /* 0x00000070ff087424 */ /* 0x000fe200078e00ff */
[----:B------:R2:W3:Y:S01]  /*5f60*/  LDC.64 R14, c[0x4][R2] ;  /* 0x01000000020e7b82 */ /* 0x0004e20000000a00 */
[----:B------:R-:W4:Y:S01]  /*5f70*/  LDCU.64 UR6, c[0x4][0x88] ;  /* 0x01001100ff0677ac */ /* 0x000f220008000a00 */
[----:B------:R-:W-:Y:S01]  /*5f80*/  IMAD.MOV.U32 R13, RZ, RZ, RZ ;  /* 0x000000ffff0d7224 */ /* 0x000fe200078e00ff */
[----:B------:R-:W2:Y:S01]  /*5f90*/  LDCU.64 UR4, c[0x4][0x8] ;  /* 0x01000100ff0477ac */ /* 0x000ea20008000a00 */
[----:B-1----:R-:W-:Y:S01]  /*5fa0*/  MOV R5, UR9 ;  /* 0x0000000900057c02 */ /* 0x002fe20008000f00 */
[----:B------:R-:W-:Y:S01]  /*5fb0*/  IMAD.U32 R4, RZ, RZ, UR8 ;  /* 0x00000008ff047e24 */ /* 0x000fe2000f8e00ff */
[----:B----4-:R-:W-:Y:S01]  /*5fc0*/  MOV R7, UR7 ;  /* 0x0000000700077c02 */ /* 0x010fe20008000f00 */
[----:B------:R-:W-:Y:S01]  /*5fd0*/  IMAD.U32 R6, RZ, RZ, UR6 ;  /* 0x00000006ff067e24 */ /* 0x000fe2000f8e00ff */
[----:B--2---:R-:W-:Y:S01]  /*5fe0*/  MOV R11, UR5 ;  /* 0x00000005000b7c02 */ /* 0x004fe20008000f00 */
[----:B------:R-:W-:Y:S02]  /*5ff0*/  IMAD.U32 R10, RZ, RZ, UR4 ;  /* 0x00000004ff0a7e24 */ /* 0x000fe4000f8e00ff */
[----:B------:R-:W-:Y:S07]  /*6000*/  LEPC R20, `(.L_x_106) ;  /* 0x000000001014794e */ /* 0x000fee0000000000 */
[----:B---3-5:R-:W-:Y:S05]  /*6010*/  CALL.ABS.NOINC R14 ;  /* 0x000000000e007343 */ /* 0x028fea0003c00000 */
.L_x_106:
[----:B------:R-:W1:Y:S01]  /*6020*/  LDCU.64 UR8, c[0x4][0x80] ;  /* 0x01001000ff0877ac */ /* 0x000e620008000a00 */
[----:B------:R-:W2:Y:S01]  /*6030*/  LDC.64 R2, c[0x4][R2] ;  /* 0x0100000002027b82 */ /* 0x000ea20000000a00 */
[----:B------:R-:W-:Y:S02]  /*6040*/  HFMA2 R12, -RZ, RZ, 0, 5.9604644775390625e-08 ;  /* 0x00000001ff0c7431 */ /* 0x000fe400000001ff */
[----:B------:R-:W-:Y:S02]  /*6050*/  IMAD.MOV.U32 R8, RZ, RZ, 0x70 ;  /* 0x00000070ff087424 */ /* 0x000fe400078e00ff */
[----:B------:R-:W-:Y:S01]  /*6060*/  IMAD.MOV.U32 R13, RZ, RZ, RZ ;  /* 0x000000ffff0d7224 */ /* 0x000fe200078e00ff */
[----:B------:R-:W3:Y:S01]  /*6070*/  LDCU.64 UR6, c[0x4][0x88] ;  /* 0x01001100ff0677ac */ /* 0x000ee20008000a00 */
[----:B------:R-:W4:Y:S01]  /*6080*/  LDCU.64 UR4, c[0x4][0x8] ;  /* 0x01000100ff0477ac */ /* 0x000f220008000a00 */
[----:B-1----:R-:W-:Y:S02]  /*6090*/  MOV R4, UR8 ;  /* 0x0000000800047c02 */ /* 0x002fe40008000f00 */
[----:B------:R-:W-:Y:S02]  /*60a0*/  MOV R5, UR9 ;  /* 0x0000000900057c02 */ /* 0x000fe40008000f00 */
[----:B---3--:R-:W-:Y:S01]  /*60b0*/  MOV R7, UR7 ;  /* 0x0000000700077c02 */ /* 0x008fe20008000f00 */
[----:B------:R-:W-:Y:S01]  /*60c0*/  IMAD.U32 R6, RZ, RZ, UR6 ;  /* 0x00000006ff067e24 */ /* 0x000fe2000f8e00ff */
[----:B----4-:R-:W-:Y:S01]  /*60d0*/  MOV R11, UR5 ;  /* 0x00000005000b7c02 */ /* 0x010fe20008000f00 */
[----:B------:R-:W-:Y:S02]  /*60e0*/  IMAD.U32 R10, RZ, RZ, UR4 ;  /* 0x00000004ff0a7e24 */ /* 0x000fe4000f8e00ff */
[----:B------:R-:W-:Y:S07]  /*60f0*/  LEPC R20, `(.L_x_105) ;  /* 0x000000001014794e */ /* 0x000fee0000000000 */
[----:B--2---:R-:W-:Y:S05]  /*6100*/  CALL.ABS.NOINC R2 ;  /* 0x0000000002007343 */ /* 0x004fea0003c00000 */
.L_x_105:
[----:B------:R-:W-:Y:S01]  /*6110*/  ISETP.NE.U32.AND P4, PT, R54, RZ, PT ;  /* 0x000000ff3600720c */ /* 0x000fe20003f85070 */
[----:B------:R-:W-:Y:S01]  /*6120*/  UISETP.NE.AND UP2, UPT, UR53, URZ, UPT ;  /* 0x000000ff3500728c */ /* 0x000fe2000bf45270 */
[----:B------:R-:W-:Y:S01]  /*6130*/  ISETP.NE.U32.AND P2, PT, RZ, UR38, PT ;  /* 0x00000026ff007c0c */ /* 0x000fe2000bf45070 */
[----:B------:R-:W-:Y:S01]  /*6140*/  UISETP.NE.U32.AND UP1, UPT, UR44, URZ, UPT ;  /* 0x000000ff2c00728c */ /* 0x000fe2000bf25070 */
[----:B------:R-:W-:Y:S01]  /*6150*/  ISETP.NE.AND.EX P4, PT, R55, RZ, PT, P4 ;  /* 0x000000ff3700720c */ /* 0x000fe20003f85340 */
[----:B------:R-:W-:Y:S01]  /*6160*/  UPLOP3.LUT UP0, UPT, UPT, UPT, UPT, 0x40, 0x4 ;  /* 0x000000000004789c */ /* 0x000fe20003f0e870 */
[----:B------:R-:W-:Y:S01]  /*6170*/  ISETP.NE.AND.EX P2, PT, RZ, UR39, PT, P2 ;  /* 0x00000027ff007c0c */ /* 0x000fe2000bf45320 */
[----:B------:R-:W-:Y:S01]  /*6180*/  UISETP.NE.AND.EX UP1, UPT, UR45, URZ, UPT, UP1 ;  /* 0x000000ff2d00728c */ /* 0x000fe2000bf25310 */
[----:B------:R-:W-:Y:S04]  /*6190*/  PLOP3.LUT P1, PT, PT, PT, UP2, 0x80, 0x8 ;  /* 0x000000000008781c */ /* 0x000fe80003f2f028 */
[----:B------:R-:W-:Y:S06]  /*61a0*/  @UP2 UPLOP3.LUT UP0, UPT, UPT, UPT, UP1, 0x80, 0x8 ;  /* 0x000000000008289c */ /* 0x000fec0003f0f010 */
[----:B------:R-:W-:Y:S01]  /*61b0*/  PLOP3.LUT P0, PT, PT, PT, UP0, 0x80, 0x8 ;  /* 0x000000000008781c */ /* 0x000fe20003f0f008 */
[----:B------:R-:W-:Y:S01]  /*61c0*/  @!UPT UIADD3 URZ, UPT, UPT, URZ, URZ, URZ ;  /* 0x000000fffffff290 */ /* 0x000fe2000fffe0ff */
[----:B------:R-:W-:Y:S11]  /*61d0*/  BRA.U !UP1, `(.L_x_107) ;  /* 0x0000000109387547 */ /* 0x000ff6000b800000 */
[----:B------:R-:W-:Y:S01]  /*61e0*/  UISETP.NE.U32.AND UP0, UPT, UR38, URZ, UPT ;  /* 0x000000ff2600728c */ /* 0x000fe2000bf05070 */
[----:B------:R-:W-:Y:S02]  /*61f0*/  HFMA2 R0, -RZ, RZ, 0, 5.9604644775390625e-08 ;  /* 0x00000001ff007431 */ /* 0x000fe400000001ff */
[----:B------:R-:W-:Y:S01]  /*6200*/  IMAD.MOV.U32 R60, RZ, RZ, 0x1 ;  /* 0x00000001ff3c7424 */ /* 0x000fe200078e00ff */
[----:B------:R-:W-:Y:S06]  /*6210*/  UISETP.NE.AND.EX UP0, UPT, UR39, URZ, UPT, UP0 ;  /* 0x000000ff2700728c */ /* 0x000fec000bf05300 */
[----:B------:R-:W-:Y:S05]  /*6220*/  PLOP3.LUT P3, PT, PT, PT, UP0, 0x80, 0x8 ;  /* 0x000000000008781c */ /* 0x000fea0003f6f008 */
[----:B------:R-:W1:Y:S01]  /*6230*/  @UP0 LDCU.64 UR6, c[0x0][0x888] ;  /* 0x00011100ff0607ac */ /* 0x000e620008000a00 */
[----:B------:R-:W-:Y:S07]  /*6240*/  @UP0 UIMAD UR4, UR36, UR44, URZ ;  /* 0x0000002c240402a4 */ /* 0x000fee000f8e02ff */
[----:B------:R-:W-:Y:S01]  /*6250*/  @!P3 PRMT R60, R0, 0x7610, R60 ;  /* 0x00007610003cb816 */ /* 0x000fe2000000003c */
[----:B-1----:R-:W-:Y:S03]  /*6260*/  @UP0 UIMAD.WIDE UR6, UR4, 0x4, UR6 ;  /* 0x00000004040608a5 */ /* 0x002fe6000f8e0206 */
[----:B------:R-:W1:Y:S03]  /*6270*/  @!UP0 LDCU UR4, c[0x0][0x880] ;  /* 0x00011000ff0487ac */ /* 0x000e660008000800 */
[----:B------:R-:W-:Y:S01]  /*6280*/  IMAD.U32 R2, RZ, RZ, UR6 ;  /* 0x00000006ff027e24 */ /* 0x000fe2000f8e00ff */
[----:B------:R-:W-:Y:S05]  /*6290*/  MOV R3, UR7 ;  /* 0x0000000700037c02 */ /* 0x000fea0008000f00 */
[----:B-----5:R2:W5:Y:S02]  /*62a0*/  @P3 LDG.E R35, desc[UR46][R2.64] ;  /* 0x0000002e02233981 */ /* 0x020564000c1e1900 */
[----:B-12---:R-:W-:Y:S02]  /*62b0*/  @!P3 IMAD.U32 R35, RZ, RZ, UR4 ;  /* 0x00000004ff23be24 */ /* 0x006fe4000f8e00ff */
.L_x_107:
[----:B------:R-:W-:Y:S05]  /*62c0*/  @!P4 BRA `(.L_x_108) ;  /* 0x000000000020c947 */ /* 0x000fea0003800000 */
[----:B------:R-:W-:Y:S04]  /*62d0*/  ISETP.NE.U32.AND P3, PT, R52, RZ, PT ;  /* 0x000000ff3400720c */ /* 0x000fe80003f65070 */
[----:B------:R-:W-:Y:S11]  /*62e0*/  ISETP.NE.AND.EX P3, PT, R53, RZ, PT, P3 ;  /* 0x000000ff3500720c */ /* 0x000ff60003f65330 */
[----:B------:R-:W-:Y:S02]  /*62f0*/  @!UPT UIADD3 URZ, UPT, UPT, URZ, URZ, URZ ;  /* 0x000000fffffff290 */ /* 0x000fe4000fffe0ff */
[----:B------:R-:W1:Y:S01]  /*6300*/  @P3 LDC.64 R2, c[0x0][0x8a8] ;  /* 0x00022a00ff023b82 */ /* 0x000e620000000a00 */
[----:B------:R-:W-:Y:S04]  /*6310*/  @P3 IMAD R0, R54, UR36, RZ ;  /* 0x0000002436003c24 */ /* 0x000fe8000f8e02ff */
[----:B-1----:R-:W-:Y:S05]  /*6320*/  @P3 IMAD.WIDE R2, R0, 0x4, R2 ;  /* 0x0000000400023825 */ /* 0x002fea00078e0202 */
[----:B-----5:R1:W5:Y:S02]  /*6330*/  @P3 LDG.E R33, desc[UR46][R2.64] ;  /* 0x0000002e02213981 */ /* 0x020364000c1e1900 */
[----:B-1----:R-:W2:Y:S02]  /*6340*/  @!P3 LDC R33, c[0x0][0x8a0] ;  /* 0x00022800ff21bb82 */ /* 0x002ea40000000800 */
.L_x_108:
[----:B-----5:R-:W-:Y:S01]  /*6350*/  FSETP.NEU.AND P3, PT, R35, RZ, PT ;  /* 0x000000ff2300720b */ /* 0x020fe20003f6d000 */
[----:B------:R-:W-:Y:S01]  /*6360*/  IMAD.U32 R2, RZ, RZ, UR56 ;  /* 0x00000038ff027e24 */ /* 0x000fe2000f8e00ff */
[----:B------:R-:W-:Y:S01]  /*6370*/  SEL R5, RZ, 0xffffffff, P2 ;  /* 0xffffffffff057807 */ /* 0x000fe20001000000 */
[----:B------:R-:W-:Y:S01]  /*6380*/  ULOP3.LUT UR4, UR51, 0x1, URZ, 0x3c, !UPT ;  /* 0x0000000133047892 */ /* 0x000fe2000f8e3cff */
[----:B------:R-:W-:Y:S01]  /*6390*/  @P1 LOP3.LUT P2, RZ, R60, 0xff, RZ, 0xc0, !PT ;  /* 0x000000ff3cff1812 */ /* 0x000fe2000784c0ff */
[----:B------:R-:W-:Y:S01]  /*63a0*/  BSSY B1, `(.L_x_109) ;  /* 0x000003d000017945 */ /* 0x000fe20003800000 */
[----:B------:R-:W-:Y:S01]  /*63b0*/  @P1 SEL R0, RZ, 0xffffffff, P3 ;  /* 0xffffffffff001807 */ /* 0x000fe20001800000 */
[----:B------:R-:W-:Y:S01]  /*63c0*/  IMAD.MOV.U32 R47, RZ, RZ, 0x1 ;  /* 0x00000001ff2f7424 */ /* 0x000fe200078e00ff */
[----:B------:R-:W-:Y:S01]  /*63d0*/  LEA R2, R2, UR48, 0x3 ;  /* 0x0000003002027c11 */ /* 0x000fe2000f8e18ff */
[----:B------:R-:W-:Y:S01]  /*63e0*/  IMAD.U32 R45, RZ, RZ, UR4 ;  /* 0x00000004ff2d7e24 */ /* 0x000fe2000f8e00ff */
[----:B------:R-:W-:Y:S01]  /*63f0*/  @P0 SEL R0, R5, R0, !P2 ;  /* 0x0000000005000207 */ /* 0x000fe20005000000 */
[----:B------:R-:W-:Y:S01]  /*6400*/  IMAD.U32 R46, RZ, RZ, UR56 ;  /* 0x00000038ff2e7e24 */ /* 0x000fe2000f8e00ff */
[C---:B------:R-:W-:Y:S02]  /*6410*/  LEA R44, R31.reuse, UR48, 0x3 ;  /* 0x000000301f2c7c11 */ /* 0x040fe4000f8e18ff */
[----:B------:R-:W-:Y:S02]  /*6420*/  CS2R R50, SRZ ;  /* 0x0000000000327805 */ /* 0x000fe4000001ff00 */
[----:B------:R-:W-:Y:S02]  /*6430*/  @P1 LOP3.LUT R0, R0, 0x1, RZ, 0xc0, !PT ;  /* 0x0000000100001812 */ /* 0x000fe400078ec0ff */
[----:B------:R-:W-:Y:S02]  /*6440*/  CS2R R48, SRZ ;  /* 0x0000000000307805 */ /* 0x000fe4000001ff00 */
[----:B------:R-:W-:Y:S02]  /*6450*/  SHF.L.U32 R3, R68, 0x1f, RZ ;  /* 0x0000001f44037819 */ /* 0x000fe400000006ff */
[----:B------:R-:W-:Y:S02]  /*6460*/  CS2R R42, SRZ ;  /* 0x00000000002a7805 */ /* 0x000fe4000001ff00 */
[----:B------:R-:W-:Y:S02]  /*6470*/  ISETP.NE.U32.OR P5, PT, R0, 0x1, !P1 ;  /* 0x000000010000780c */ /* 0x000fe40004fa5470 */
[----:B------:R-:W-:Y:S02]  /*6480*/  CS2R R40, SRZ ;  /* 0x0000000000287805 */ /* 0x000fe4000001ff00 */
[----:B------:R-:W-:Y:S02]  /*6490*/  PLOP3.LUT P2, PT, PT, PT, UP1, 0x80, 0x8 ;  /* 0x000000000008781c */ /* 0x000fe40003f4f018 */
[----:B------:R-:W-:Y:S02]  /*64a0*/  LEA.HI R34, R31, R31, RZ, 0x1 ;  /* 0x0000001f1f227211 */ /* 0x000fe400078f08ff */
[----:B------:R-:W-:Y:S02]  /*64b0*/  LOP3.LUT P4, R72, R60, 0xff, RZ, 0xc0, !PT ;  /* 0x000000ff3c487812 */ /* 0x000fe4000788c0ff */
[----:B------:R-:W-:Y:S02]  /*64c0*/  SEL R4, RZ, 0xffffffff, P3 ;  /* 0xffffffffff047807 */ /* 0x000fe40001800000 */
[----:B------:R-:W-:Y:S02]  /*64d0*/  P2R R74, PR, RZ, 0x20 ;  /* 0x00000020ff4a7803 */ /* 0x000fe40000000000 */
[----:B------:R-:W-:Y:S03]  /*64e0*/  @P5 SHF.L.U32 R0, R45, 0x1f, RZ ;  /* 0x0000001f2d005819 */ /* 0x000fe600000006ff */
[----:B------:R-:W-:Y:S01]  /*64f0*/  @P2 SEL R4, R5, R4, !P4 ;  /* 0x0000000405042207 */ /* 0x000fe20006000000 */
[----:B------:R1:W3:Y:S03]  /*6500*/  @P5 SYNCS.PHASECHK.TRANS64.TRYWAIT P1, [R2+URZ+0x1a0], R0 ;  /* 0x0001a000020055a7 */ /* 0x0002e600080211ff */
[----:B------:R-:W-:Y:S04]  /*6510*/  LOP3.LUT R4, R4, 0x1, RZ, 0xc0, !PT ;  /* 0x0000000104047812 */ /* 0x000fe800078ec0ff */
[----:B------:R-:W-:Y:S04]  /*6520*/  ISETP.NE.U32.AND P2, PT, R4, 0x1, PT ;  /* 0x000000010400780c */ /* 0x000fe80003f45070 */
[----:B------:R-:W-:Y:S01]  /*6530*/  P2R R76, PR, RZ, 0x4 ;  /* 0x00000004ff4c7803 */ /* 0x000fe20000000000 */
[----:B------:R4:W2:Y:S01]  /*6540*/  SYNCS.PHASECHK.TRANS64.TRYWAIT P0, [R44+URZ+0x200], R3 ;  /* 0x000200032c0075a7 */ /* 0x0008a200080011ff */
[C---:B-1----:R-:W-:Y:S01]  /*6550*/  IMAD.SHL.U32 R0, R34.reuse, 0x20, RZ ;  /* 0x0000002022007824 */ /* 0x042fe200078e00ff */
[----:B------:R-:W-:Y:S04]  /*6560*/  LOP3.LUT R34, R34, 0xffe, RZ, 0xc0, !PT ;  /* 0x00000ffe22227812 */ /* 0x000fe800078ec0ff */
[----:B------:R-:W-:Y:S01]  /*6570*/  LOP3.LUT R0, R0, 0xffffffc0, RZ, 0xc0, !PT ;  /* 0xffffffc000007812 */ /* 0x000fe200078ec0ff */
[----:B------:R-:W-:Y:S04]  /*6580*/  IMAD.IADD R34, R31, 0x1, -R34 ;  /* 0x000000011f227824 */ /* 0x000fe800078e0a22 */
[----:B------:R-:W-:Y:S04]  /*6590*/  IMAD.IADD R0, R32, 0x1, R0 ;  /* 0x0000000120007824 */ /* 0x000fe800078e0200 */
[----:B------:R-:W-:Y:S01]  /*65a0*/  IMAD R34, R34, 0x100000, R0 ;  /* 0x0010000022227824 */ /* 0x000fe200078e0200 */
[----:B---3--:R-:W-:Y:S01]  /*65b0*/  @P5 SEL R47, RZ, 0x1, !P1 ;  /* 0x00000001ff2f5807 */ /* 0x008fe20004800000 */
[----:B----4-:R-:W-:Y:S06]  /*65c0*/  @!P5 BRA `(.L_x_110) ;  /* 0x000000000068d947 */ /* 0x010fec0003800000 */
[----:B------:R-:W-:Y:S01]  /*65d0*/  HFMA2 R43, -RZ, RZ, 0, 0 ;  /* 0x00000000ff2b7431 */ /* 0x000fe200000001ff */
[----:B------:R-:W-:Y:S01]  /*65e0*/  ISETP.NE.AND P1, PT, R47, RZ, PT ;  /* 0x000000ff2f00720c */ /* 0x000fe20003f25270 */
[----:B------:R-:W-:Y:S01]  /*65f0*/  IMAD.U32 R0, RZ, RZ, UR56 ;  /* 0x00000038ff007e24 */ /* 0x000fe2000f8e00ff */
[----:B------:R-:W-:Y:S11]  /*6600*/  BSSY B0, `(.L_x_111) ;  /* 0x0000005000007945 */ /* 0x000ff60003800000 */
[----:B------:R-:W-:Y:S05]  /*6610*/  @P1 BRA `(.L_x_112) ;  /* 0x00000000000c1947 */ /* 0x000fea0003800000 */
[----:B------:R-:W-:Y:S04]  /*6620*/  SHF.L.U32 R4, R45, 0x1f, RZ ;  /* 0x0000001f2d047819 */ /* 0x000fe800000006ff */
[----:B------:R-:W1:Y:S02]  /*6630*/  SYNCS.PHASECHK.TRANS64.TRYWAIT P1, [R2+URZ+0x1a0], R4 ;  /* 0x0001a004020075a7 */ /* 0x000e6400080211ff */
[----:B-1----:R-:W-:Y:S05]  /*6640*/  @!P1 BRA `(.L_x_113) ;  /* 0x0000002400ac9947 */ /* 0x002fea0003800000 */
.L_x_112:
[----:B------:R-:W-:Y:S05]  /*6650*/  BSYNC B0 ;  /* 0x0000000000007941 */ /* 0x000fea0003800000 */
.L_x_111:
[----:B------:R-:W-:Y:S01]  /*6660*/  ISETP.NE.AND P1, PT, R76, RZ, PT ;  /* 0x000000ff4c00720c */ /* 0x000fe20003f25270 */
[----:B------:R-:W-:Y:S01]  /*6670*/  IMAD.MOV.U32 R42, RZ, RZ, RZ ;  /* 0x000000ffff2a7224 */ /* 0x000fe200078e00ff */
[----:B------:R-:W-:Y:S02]  /*6680*/  CS2R R40, SRZ ;  /* 0x0000000000287805 */ /* 0x000fe4000001ff00 */
[----:B------:R-:W-:Y:S02]  /*6690*/  CS2R R50, SRZ ;  /* 0x0000000000327805 */ /* 0x000fe4000001ff00 */
[----:B------:R-:W-:Y:S07]  /*66a0*/  CS2R R48, SRZ ;  /* 0x0000000000307805 */ /* 0x000fee000001ff00 */
[----:B-1----:R-:W-:Y:S01]  /*66b0*/  @P1 IMAD R2, R0, 0x800, R64 ;  /* 0x0000080000021824 */ /* 0x002fe200078e0240 */
[----:B------:R-:W-:Y:S05]  /*66c0*/  @P1 WARPSYNC.ALL ;  /* 0x0000000000001948 */ /* 0x000fea0003800000 */
[----:B------:R-:W-:Y:S01]  /*66d0*/  @P1 LEA R2, R2, UR48, 0x1 ;  /* 0x0000003002021c11 */ /* 0x000fe2000f8e08ff */
[----:B------:R-:W-:Y:S04]  /*66e0*/  UIADD3 UR5, UPT, UPT, UR56, 0x1, URZ ;  /* 0x0000000138057890 */ /* 0x000fe8000fffe0ff */
[----:B------:R1:W3:Y:S01]  /*66f0*/  @P1 LDSM.16.M88.4 R40, [R2+0x400] ;  /* 0x000400000228183b */ /* 0x0002e20000000200 */
[----:B------:R-:W-:Y:S01]  /*6700*/  UISETP.NE.AND UP0, UPT, UR5, 0x3, UPT ;  /* 0x000000030500788c */ /* 0x000fe2000bf05270 */
[----:B------:R-:W-:Y:S03]  /*6710*/  @P1 IMAD R0, R69, 0x2, R2 ;  /* 0x0000000245001824 */ /* 0x000fe600078e0202 */
[----:B------:R-:W-:Y:S02]  /*6720*/  USEL UR4, URZ, 0x1, UP0 ;  /* 0x00000001ff047887 */ /* 0x000fe40008000000 */
[----:B------:R1:W4:Y:S01]  /*6730*/  @P1 LDSM.16.M88.4 R48, [R0+0x400] ;  /* 0x000400000030183b */ /* 0x0003220000000200 */
[----:B------:R-:W-:Y:S03]  /*6740*/  USEL UR5, UR5, URZ, UP0 ;  /* 0x000000ff05057287 */ /* 0x000fe60008000000 */
[----:B------:R-:W-:Y:S03]  /*6750*/  LOP3.LUT R45, R45, UR4, RZ, 0x3c, !PT ;  /* 0x000000042d2d7c12 */ /* 0x000fe6000f8e3cff */
[----:B------:R-:W-:Y:S02]  /*6760*/  IMAD.U32 R46, RZ, RZ, UR5 ;  /* 0x00000005ff2e7e24 */ /* 0x000fe4000f8e00ff */
.L_x_110:
[----:B------:R-:W-:Y:S05]  /*6770*/  BSYNC B1 ;  /* 0x0000000000017941 */ /* 0x000fea0003800000 */
.L_x_109:
[----:B-1----:R-:W-:Y:S04]  /*6780*/  SHF.R.U32.HI R0, RZ, 0x15, R34 ;  /* 0x00000015ff007819 */ /* 0x002fe80000011622 */
[----:B------:R-:W-:Y:S01]  /*6790*/  LOP3.LUT P1, RZ, R0, 0x3, R65, 0x48, !PT ;  /* 0x0000000300ff7812 */ /* 0x000fe20007824841 */
[----:B------:R-:W-:Y:S01]  /*67a0*/  @!UPT UIADD3 URZ, UPT, UPT, URZ, URZ, URZ ;  /* 0x000000fffffff290 */ /* 0x000fe2000fffe0ff */
[----:B--2---:R-:W-:Y:S11]  /*67b0*/  @P0 BRA `(.L_x_114) ;  /* 0x0000000000080947 */ /* 0x004ff60003800000 */
[----:B------:R-:W1:Y:S02]  /*67c0*/  SYNCS.PHASECHK.TRANS64.TRYWAIT P0, [R44+URZ+0x200], R3 ;  /* 0x000200032c0075a7 */ /* 0x000e6400080011ff */
[----:B-1----:R-:W-:Y:S05]  /*67d0*/  @!P0 BRA `(.L_x_115) ;  /* 0x00000024005c8947 */ /* 0x002fea0003800000 */
.L_x_114:
[----:B------:R-:W-:Y:S05]  /*67e0*/  @!P1 BRA `(.L_x_116) ;  /* 0x0000000000409947 */ /* 0x000fea0003800000 */
[----:B------:R-:W2:Y:S01]  /*67f0*/  LDCU.64 UR8, c[0x4][0x70] ;  /* 0x01000e00ff0877ac */ /* 0x000ea20008000a00 */
[----:B-1----:R-:W-:Y:S01]  /*6800*/  MOV R3, 0x0 ;  /* 0x0000000000037802 */ /* 0x002fe20000000f00 */
[----:B------:R-:W-:Y:S02]  /*6810*/  HFMA2 R12, -RZ, RZ, 0, 5.9604644775390625e-08 ;  /* 0x00000001ff0c7431 */ /* 0x000fe400000001ff */
[----:B------:R-:W-:Y:S02]  /*6820*/  IMAD.MOV.U32 R8, RZ, RZ, 0x192 ;  /* 0x00000192ff087424 */ /* 0x000fe400078e00ff */
[----:B------:R-:W-:Y:S01]  /*6830*/  IMAD.MOV.U32 R13, RZ, RZ, RZ ;  /* 0x000000ffff0d7224 */ /* 0x000fe200078e00ff */
[----:B------:R-:W1:Y:S01]  /*6840*/  LDCU.64 UR6, c[0x4][0x78] ;  /* 0x01000f00ff0677ac */ /* 0x000e620008000a00 */
[----:B------:R-:W3:Y:S01]  /*6850*/  LDC.64 R2, c[0x4][R3] ;  /* 0x0100000003027b82 */ /* 0x000ee20000000a00 */
[----:B------:R-:W5:Y:S01]  /*6860*/  LDCU.64 UR4, c[0x4][0x10] ;  /* 0x01000200ff0477ac */ /* 0x000f620008000a00 */
[----:B--2---:R-:W-:Y:S01]  /*6870*/  MOV R5, UR9 ;  /* 0x0000000900057c02 */ /* 0x004fe20008000f00 */
[----:B------:R-:W-:Y:S01]  /*6880*/  IMAD.U32 R4, RZ, RZ, UR8 ;  /* 0x00000008ff047e24 */ /* 0x000fe2000f8e00ff */
[----:B-1----:R-:W-:Y:S01]  /*6890*/  MOV R7, UR7 ;  /* 0x0000000700077c02 */ /* 0x002fe20008000f00 */
[----:B------:R-:W-:Y:S01]  /*68a0*/  IMAD.U32 R6, RZ, RZ, UR6 ;  /* 0x00000006ff067e24 */ /* 0x000fe2000f8e00ff */
[----:B-----5:R-:W-:Y:S01]  /*68b0*/  MOV R11, UR5 ;  /* 0x00000005000b7c02 */ /* 0x020fe20008000f00 */
[----:B------:R-:W-:Y:S02]  /*68c0*/  IMAD.U32 R10, RZ, RZ, UR4 ;  /* 0x00000004ff0a7e24 */ /* 0x000fe4000f8e00ff */
[----:B------:R-:W-:Y:S07]  /*68d0*/  LEPC R20, `(.L_x_116) ;  /* 0x000000001014794e */ /* 0x000fee0000000000 */
[----:B---34-:R-:W-:Y:S05]  /*68e0*/  CALL.ABS.NOINC R2 ;  /* 0x0000000002007343 */ /* 0x018fea0003c00000 */
.L_x_116:
[----:B------:R-:W-:Y:S05]  /*68f0*/  WARPSYNC.ALL ;  /* 0x0000000000007948 */ /* 0x000fea0003800000 */
[----:B------:R-:W-:Y:S01]  /*6900*/  R2UR UR4, R34 ;  /* 0x00000000220472ca */ /* 0x000fe200000e0000 */
[----:B-1-3--:R-:W-:Y:S01]  /*6910*/  HADD2.F32 R3, -RZ, R40.H0_H0 ;  /* 0x20000028ff037230 */ /* 0x00afe20000004100 */
[----:B------:R-:W-:Y:S01]  /*6920*/  SHF.L.U32 R75, R69, 0x1, RZ ;  /* 0x00000001454b7819 */ /* 0x000fe200000006ff */
[----:B------:R-:W-:Y:S01]  /*6930*/  HADD2.F32 R20, -RZ, R42.H0_H0 ;  /* 0x2000002aff147230 */ /* 0x000fe20000004100 */
[----:B------:R-:W-:Y:S01]  /*6940*/  ISETP.NE.AND P0, PT, R70, RZ, PT ;  /* 0x000000ff4600720c */ /* 0x000fe20003f05270 */
[----:B------:R-:W-:Y:S08]  /*6950*/  BSSY.RECONVERGENT B0, `(.L_x_117) ;  /* 0x000004d000007945 */ /* 0x000ff00003800200 */
[----:B------:R-:W1:Y:S02]  /*6960*/  LDTM.16dp256bit.x4 R4, tmem[UR4] ;  /* 0x00000004000479ee */ /* 0x000e640008120000 */
[C---:B-1----:R-:W-:Y:S01]  /*6970*/  FMUL R0, R33.reuse, R4 ;  /* 0x0000000421007220 */ /* 0x042fe20000400000 */
[----:B------:R-:W-:Y:S02]  /*6980*/  HADD2.F32 R4, -RZ, R40.H1_H1 ;  /* 0x30000028ff047230 */ /* 0x000fe40000004100 */
[----:B------:R-:W-:Y:S01]  /*6990*/  FMUL R2, R33, R5 ;  /* 0x0000000521027220 */ /* 0x000fe20000400000 */
[--C-:B------:R-:W-:Y:S02]  /*69a0*/  HADD2.F32 R5, -RZ, R41.reuse.H0_H0 ;  /* 0x20000029ff057230 */ /* 0x100fe40000004100 */
[----:B------:R-:W-:Y:S01]  /*69b0*/  FFMA R0, R35, R3, R0 ;  /* 0x0000000323007223 */ /* 0x000fe20000000000 */
[----:B------:R-:W-:Y:S01]  /*69c0*/  FMUL R3, R33, R6 ;  /* 0x0000000621037220 */ /* 0x000fe20000400000 */
[----:B------:R-:W-:Y:S02]  /*69d0*/  HADD2.F32 R6, -RZ, R41.H1_H1 ;  /* 0x30000029ff067230 */ /* 0x000fe40000004100 */
[----:B------:R-:W-:Y:S01]  /*69e0*/  FFMA R2, R35, R4, R2 ;  /* 0x0000000423027223 */ /* 0x000fe20000000002 */
[----:B------:R-:W-:Y:S01]  /*69f0*/  FMUL R7, R33, R7 ;  /* 0x0000000721077220 */ /* 0x000fe20000400000 */
[----:B------:R-:W-:Y:S01]  /*6a00*/  FFMA R3, R35, R5, R3 ;  /* 0x0000000523037223 */ /* 0x000fe20000000003 */
[C---:B------:R-:W-:Y:S01]  /*6a10*/  FMUL R4, R33.reuse, R8 ;  /* 0x0000000821047220 */ /* 0x040fe20000400000 */
[----:B------:R-:W-:Y:S01]  /*6a20*/  FMUL R5, R33, R9 ;  /* 0x0000000921057220 */ /* 0x000fe20000400000 */
[----:B------:R-:W-:Y:S01]  /*6a30*/  F2FP.F16.F32.PACK_AB R36, R2, R0 ;  /* 0x000000000224723e */ /* 0x000fe200000000ff */
[C---:B------:R-:W-:Y:S01]  /*6a40*/  FFMA R7, R35.reuse, R6, R7 ;  /* 0x0000000623077223 */ /* 0x040fe20000000007 */
[----:B------:R-:W-:Y:S02]  /*6a50*/  HADD2.F32 R0, -RZ, R42.H1_H1 ;  /* 0x3000002aff007230 */ /* 0x000fe40000004100 */
[----:B------:R-:W-:Y:S01]  /*6a60*/  FFMA R4, R35, R20, R4 ;  /* 0x0000001423047223 */ /* 0x000fe20000000004 */
[--C-:B------:R-:W-:Y:S02]  /*6a70*/  HADD2.F32 R2, -RZ, R43.reuse.H0_H0 ;  /* 0x2000002bff027230 */ /* 0x100fe40000004100 */
[----:B------:R-:W-:Y:S01]  /*6a80*/  FMUL R6, R33, R10 ;  /* 0x0000000a21067220 */ /* 0x000fe20000400000 */
[----:B------:R-:W-:Y:S01]  /*6a90*/  F2FP.F16.F32.PACK_AB R37, R7, R3 ;  /* 0x000000030725723e */ /* 0x000fe200000000ff */
[----:B------:R-:W-:Y:S02]  /*6aa0*/  HADD2.F32 R3, -RZ, R43.H1_H1 ;  /* 0x3000002bff037230 */ /* 0x000fe40000004100 */
[----:B------:R-:W-:Y:S01]  /*6ab0*/  FFMA R5, R35, R0, R5 ;  /* 0x0000000023057223 */ /* 0x000fe20000000005 */
[C---:B------:R-:W-:Y:S01]  /*6ac0*/  FMUL R11, R33.reuse, R11 ;  /* 0x0000000b210b7220 */ /* 0x040fe20000400000 */
[--C-:B----4-:R-:W-:Y:S02]  /*6ad0*/  HADD2.F32 R7, -RZ, R48.reuse.H0_H0 ;  /* 0x20000030ff077230 */ /* 0x110fe40000004100 */
[C---:B------:R-:W-:Y:S01]  /*6ae0*/  FMUL R8, R33.reuse, R12 ;  /* 0x0000000c21087220 */ /* 0x040fe20000400000 */
[----:B------:R-:W-:Y:S02]  /*6af0*/  HADD2.F32 R0, -RZ, R48.H1_H1 ;  /* 0x30000030ff007230 */ /* 0x000fe40000004100 */
[----:B------:R-:W-:Y:S01]  /*6b00*/  FMUL R9, R33, R13 ;  /* 0x0000000d21097220 */ /* 0x000fe20000400000 */
[C---:B------:R-:W-:Y:S01]  /*6b10*/  FFMA R6, R35.reuse, R2, R6 ;  /* 0x0000000223067223 */ /* 0x040fe20000000006 */
[C---:B------:R-:W-:Y:S01]  /*6b20*/  FFMA R11, R35.reuse, R3, R11 ;  /* 0x00000003230b7223 */ /* 0x040fe2000000000b */
[C---:B------:R-:W-:Y:S01]  /*6b30*/  FFMA R8, R35.reuse, R7, R8 ;  /* 0x0000000723087223 */ /* 0x040fe20000000008 */
[----:B------:R-:W-:Y:S01]  /*6b40*/  FFMA R9, R35, R0, R9 ;  /* 0x0000000023097223 */ /* 0x000fe20000000009 */
[--C-:B------:R-:W-:Y:S02]  /*6b50*/  HADD2.F32 R2, -RZ, R49.reuse.H0_H0 ;  /* 0x20000031ff027230 */ /* 0x100fe40000004100 */
[C---:B------:R-:W-:Y:S01]  /*6b60*/  FMUL R10, R33.reuse, R14 ;  /* 0x0000000e210a7220 */ /* 0x040fe20000400000 */
[----:B------:R-:W-:Y:S02]  /*6b70*/  HADD2.F32 R0, -RZ, R49.H1_H1 ;  /* 0x30000031ff007230 */ /* 0x000fe40000004100 */
[----:B------:R-:W-:Y:S01]  /*6b80*/  FMUL R15, R33, R15 ;  /* 0x0000000f210f7220 */ /* 0x000fe20000400000 */
[----:B------:R-:W-:Y:S01]  /*6b90*/  F2FP.F16.F32.PACK_AB R38, R5, R4 ;  /* 0x000000040526723e */ /* 0x000fe200000000ff */
[----:B------:R-:W-:Y:S01]  /*6ba0*/  FFMA R10, R35, R2, R10 ;  /* 0x00000002230a7223 */ /* 0x000fe2000000000a */
[----:B------:R-:W-:Y:S01]  /*6bb0*/  FMUL R12, R33, R16 ;  /* 0x00000010210c7220 */ /* 0x000fe20000400000 */
[----:B------:R-:W-:Y:S01]  /*6bc0*/  FFMA R15, R35, R0, R15 ;  /* 0x00000000230f7223 */ /* 0x000fe2000000000f */
[--C-:B------:R-:W-:Y:S01]  /*6bd0*/  HADD2.F32 R0, -RZ, R50.reuse.H0_H0 ;  /* 0x20000032ff007230 */ /* 0x100fe20000004100 */
[----:B------:R-:W-:Y:S01]  /*6be0*/  MOV R5, UR56 ;  /* 0x0000003800057c02 */ /* 0x000fe20008000f00 */
[----:B------:R-:W-:Y:S02]  /*6bf0*/  HADD2.F32 R2, -RZ, R50.H1_H1 ;  /* 0x30000032ff027230 */ /* 0x000fe40000004100 */
[C---:B------:R-:W-:Y:S01]  /*6c00*/  FMUL R13, R33.reuse, R17 ;  /* 0x00000011210d7220 */ /* 0x040fe20000400000 */
[--C-:B------:R-:W-:Y:S02]  /*6c10*/  HADD2.F32 R3, -RZ, R51.reuse.H0_H0 ;  /* 0x20000033ff037230 */ /* 0x100fe40000004100 */
[C---:B------:R-:W-:Y:S01]  /*6c20*/  FMUL R14, R33.reuse, R18 ;  /* 0x00000012210e7220 */ /* 0x040fe20000400000 */
[----:B------:R-:W-:Y:S02]  /*6c30*/  HADD2.F32 R4, -RZ, R51.H1_H1 ;  /* 0x30000033ff047230 */ /* 0x000fe40000004100 */
[----:B------:R-:W-:Y:S01]  /*6c40*/  FMUL R19, R33, R19 ;  /* 0x0000001321137220 */ /* 0x000fe20000400000 */
[----:B------:R-:W-:Y:S01]  /*6c50*/  FFMA R12, R35, R0, R12 ;  /* 0x00000000230c7223 */ /* 0x000fe2000000000c */
[----:B------:R-:W-:Y:S01]  /*6c60*/  LEA R5, R5, R64, 0xb ;  /* 0x0000004005057211 */ /* 0x000fe200078e58ff */
[C---:B------:R-:W-:Y:S01]  /*6c70*/  FFMA R13, R35.reuse, R2, R13 ;  /* 0x00000002230d7223 */ /* 0x040fe2000000000d */
[C---:B------:R-:W-:Y:S01]  /*6c80*/  FFMA R14, R35.reuse, R3, R14 ;  /* 0x00000003230e7223 */ /* 0x040fe2000000000e */
[----:B------:R-:W-:Y:S01]  /*6c90*/  FFMA R19, R35, R4, R19 ;  /* 0x0000000423137223 */ /* 0x000fe20000000013 */
[----:B------:R-:W-:Y:S02]  /*6ca0*/  F2FP.F16.F32.PACK_AB R39, R11, R6 ;  /* 0x000000060b27723e */ /* 0x000fe400000000ff */
[----:B------:R-:W-:Y:S02]  /*6cb0*/  LEA R5, R5, UR48, 0x1 ;  /* 0x0000003005057c11 */ /* 0x000fe4000f8e08ff */
[----:B------:R-:W-:Y:S02]  /*6cc0*/  F2FP.F16.F32.PACK_AB R8, R9, R8 ;  /* 0x000000080908723e */ /* 0x000fe400000000ff */
[----:B------:R-:W-:Y:S01]  /*6cd0*/  F2FP.F16.F32.PACK_AB R9, R15, R10 ;  /* 0x0000000a0f09723e */ /* 0x000fe200000000ff */
[----:B------:R1:W-:Y:S01]  /*6ce0*/  STSM.16.M88.4 [R5+0x400], R36 ;  /* 0x0004002405007844 */ /* 0x0003e20000000200 */
[----:B------:R-:W-:Y:S02]  /*6cf0*/  F2FP.F16.F32.PACK_AB R10, R13, R12 ;  /* 0x0000000c0d0a723e */ /* 0x000fe400000000ff */
[----:B------:R-:W-:Y:S02]  /*6d00*/  F2FP.F16.F32.PACK_AB R11, R19, R14 ;  /* 0x0000000e130b723e */ /* 0x000fe400000000ff */
[----:B------:R-:W-:Y:S05]  /*6d10*/  IADD3 R0, PT, PT, R75, 0x400, R5 ;  /* 0x000004004b007810 */ /* 0x000fea0007ffe005 */
[----:B------:R1:W-:Y:S01]  /*6d20*/  STSM.16.M88.4 [R0], R8 ;  /* 0x0000000800007844 */ /* 0x0003e20000000200 */
[----:B------:R-:W-:Y:S01]  /*6d30*/  @!PT LDS RZ, [RZ] ;  /* 0x00000000fffff984 */ /* 0x000fe20000000800 */
[----:B------:R-:W-:Y:S01]  /*6d40*/  @!PT LDS RZ, [RZ] ;  /* 0x00000000fffff984 */ /* 0x000fe20000000800 */
[----:B------:R-:W-:Y:S01]  /*6d50*/  @!PT LDS RZ, [RZ] ;  /* 0x00000000fffff984 */ /* 0x000fe20000000800 */
[----:B------:R-:W-:Y:S01]  /*6d60*/  @!PT LDS RZ, [RZ] ;  /* 0x00000000fffff984 */ /* 0x000fe20000000800 */
[----:B------:R2:W-:Y:S07]  /*6d70*/  MEMBAR.ALL.CTA ;  /* 0x0000000000007992 */ /* 0x0005ee0000008000 */
[----:B--2---:R-:W2:Y:S02]  /*6d80*/  FENCE.VIEW.ASYNC.S ;  /* 0x00000000000073c6 */ /* 0x004ea40000000000 */
[----:B--2---:R-:W-:Y:S06]  /*6d90*/  BAR.SYNC.DEFER_BLOCKING 0x1, 0x80 ;  /* 0x0042000000007b1d */ /* 0x004fec0000010000 */
[----:B------:R-:W-:Y:S05]  /*6da0*/  @P0 BRA `(.L_x_118) ;  /* 0x00000000001c0947 */ /* 0x000fea0003800000 */
[----:B------:R-:W-:Y:S02]  /*6db0*/  UIADD3 UR6, UP0, UPT, UR54, 0x680, URZ ;  /* 0x0000068036067890 */ /* 0x000fe4000ff1e0ff */
[----:B------:R-:W-:Y:S02]  /*6dc0*/  ULEA UR4, UR56, UR48, 0xc ;  /* 0x0000003038047291 */ /* 0x000fe4000f8e60ff */
[----:B------:R-:W-:Y:S02]  /*6dd0*/  UIADD3.X UR7, UPT, UPT, URZ, UR55, URZ, UP0, !UPT ;  /* 0x00000037ff077290 */ /* 0x000fe400087fe4ff */
[----:B------:R-:W-:Y:S01]  /*6de0*/  UIADD3 UR40, UPT, UPT, UR4, 0x400, URZ ;  /* 0x0000040004287890 */ /* 0x000fe2000fffe0ff */
[----:B------:R-:W-:Y:S08]  /*6df0*/  UMOV UR43, UR36 ;  /* 0x00000024002b7c82 */ /* 0x000ff00008000000 */
[----:B------:R2:W-:Y:S02]  /*6e00*/  UTMASTG.3D [UR40], [UR6] ;  /* 0x00000028060073b5 */ /* 0x0005e40008010000 */
[----:B--2---:R0:W-:Y:S02]  /*6e10*/  UTMACMDFLUSH ;  /* 0x00000000000079b7 */ /* 0x0041e40000000000 */
.L_x_118:
[----:B------:R-:W-:Y:S05]  /*6e20*/  BSYNC.RECONVERGENT B0 ;  /* 0x0000000000007941 */ /* 0x000fea0003800200 */
.L_x_117:
[----:B------:R-:W-:Y:S01]  /*6e30*/  UIADD3 UR40, UPT, UPT, UR56, 0x1, URZ ;  /* 0x0000000138287890 */ /* 0x000fe2000fffe0ff */
[----:B------:R-:W-:Y:S03]  /*6e40*/  BSSY.RECONVERGENT B0, `(.L_x_119) ;  /* 0x0000005000007945 */ /* 0x000fe60003800200 */
[----:B------:R-:W-:Y:S04]  /*6e50*/  UISETP.NE.AND UP0, UPT, UR40, 0x3, UPT ;  /* 0x000000032800788c */ /* 0x000fe8000bf05270 */
[----:B------:R-:W-:Y:S01]  /*6e60*/  USEL UR43, UR40, URZ, UP0 ;  /* 0x000000ff282b7287 */ /* 0x000fe20008000000 */
[----:B------:R-:W-:Y:S11]  /*6e70*/  @P0 BRA `(.L_x_120) ;  /* 0x0000000000040947 */ /* 0x000ff60003800000 */
[----:B------:R-:W-:Y:S04]  /*6e80*/  DEPBAR.LE SB0, 0x1 ;  /* 0x000080400000791a */ /* 0x000fe80000000000 */
.L_x_120:
[----:B------:R-:W-:Y:S05]  /*6e90*/  BSYNC.RECONVERGENT B0 ;  /* 0x0000000000007941 */ /* 0x000fea0003800200 */
.L_x_119:
[----:B------:R-:W-:Y:S01]  /*6ea0*/  BAR.SYNC.DEFER_BLOCKING 0x1, 0x80 ;  /* 0x0042000000007b1d */ /* 0x000fe20000010000 */
[----:B------:R-:W-:Y:S01]  /*6eb0*/  ISETP.NE.AND P1, PT, R74, RZ, PT ;  /* 0x000000ff4a00720c */ /* 0x000fe20003f25270 */
[----:B------:R-:W-:Y:S01]  /*6ec0*/  UISETP.NE.AND UP0, UPT, UR50, URZ, UPT ;  /* 0x000000ff3200728c */ /* 0x000fe2000bf05270 */
[----:B------:R-:W-:Y:S11]  /*6ed0*/  LEA R2, R46, UR48, 0x3 ;  /* 0x000000302e027c11 */ /* 0x000ff6000f8e18ff */
[----:B------:R-:W-:Y:S01]  /*6ee0*/  @P1 SHF.L.U32 R3, R45, 0x1f, RZ ;  /* 0x0000001f2d031819 */ /* 0x000fe200000006ff */
[----:B------:R-:W-:Y:S06]  /*6ef0*/  BRA.U !UP0, `(.L_x_121) ;  /* 0x0000000108247547 */ /* 0x000fec000b800000 */
[----:B------:R-:W-:Y:S01]  /*6f00*/  IMAD.U32 R4, RZ, RZ, UR49 ;  /* 0x00000031ff047e24 */ /* 0x000fe2000f8e00ff */
[----:B-1----:R-:W-:Y:S01]  /*6f10*/  MOV R0, UR37 ;  /* 0x0000002500007c02 */ /* 0x002fe20008000f00 */
[----:B------:R-:W-:Y:S03]  /*6f20*/  UIADD3 UR49, UPT, UPT, UR49, 0x1, URZ ;  /* 0x0000000131317890 */ /* 0x000fe6000fffe0ff */
[----:B------:R-:W-:Y:S01]  /*6f30*/  @P1 LEA R4, R4, UR48, 0x3 ;  /* 0x0000003004041c11 */ /* 0x000fe2000f8e18ff */
[----:B------:R-:W-:Y:S04]  /*6f40*/  UISETP.NE.AND UP0, UPT, UR49, 0x3, UPT ;  /* 0x000000033100788c */ /* 0x000fe8000bf05270 */
[----:B------:R-:W-:Y:S01]  /*6f50*/  @P1 VIADD R4, R4, 0x1b8 ;  /* 0x000001b804041836 */ /* 0x000fe20000000000 */
[----:B------:R-:W-:Y:S04]  /*6f60*/  USEL UR49, UR49, URZ, UP0 ;  /* 0x000000ff31317287 */ /* 0x000fe80008000000 */
[----:B------:R-:W-:Y:S04]  /*6f70*/  @P1 PRMT R0, R0, 0x654, R4 ;  /* 0x0000065400001816 */ /* 0x000fe80000000004 */
[----:B------:R2:W-:Y:S04]  /*6f80*/  @P1 SYNCS.ARRIVE.TRANS64.RED.A1T0 RZ, [R0+URZ], RZ ;  /* 0x000000ff00ff19a7 */ /* 0x0005e800081004ff */
.L_x_121:
[----:B------:R-:W3:Y:S01]  /*6f90*/  @P1 SYNCS.PHASECHK.TRANS64.TRYWAIT P0, [R2+URZ+0x1a0], R3 ;  /* 0x0001a003020015a7 */ /* 0x000ee200080011ff */
[----:B------:R-:W-:Y:S01]  /*6fa0*/  BSSY B1, `(.L_x_122) ;  /* 0x0000013000017945 */ /* 0x000fe20003800000 */
[----:B---3--:R-:W-:Y:S03]  /*6fb0*/  @P1 SEL R47, RZ, 0x1, !P0 ;  /* 0x00000001ff2f1807 */ /* 0x008fe60004000000 */
[----:B------:R-:W-:Y:S05]  /*6fc0*/  @!P1 BRA `(.L_x_123) ;  /* 0x0000000000409947 */ /* 0x000fea0003800000 */
[----:B------:R-:W-:Y:S01]  /*6fd0*/  ISETP.NE.AND P1, PT, R76, RZ, PT ;  /* 0x000000ff4c00720c */ /* 0x000fe20003f25270 */
[----:B------:R-:W-:Y:S01]  /*6fe0*/  BSSY B0, `(.L_x_124) ;  /* 0x0000009000007945 */ /* 0x000fe20003800000 */
[----:B------:R-:W-:Y:S11]  /*6ff0*/  ISETP.NE.AND P0, PT, R47, RZ, PT ;  /* 0x000000ff2f00720c */ /* 0x000ff60003f05270 */
[----:B------:R-:W-:Y:S05]  /*7000*/  @P1 IMAD R3, R46, 0x800, R64 ;  /* 0x000008002e031824 */ /* 0x000fea00078e0240 */
[----:B------:R-:W-:Y:S05]  /*7010*/  @P1 LEA R3, R3, UR48, 0x1 ;  /* 0x0000003003031c11 */ /* 0x000fea000f8e08ff */
[----:B-12---:R-:W-:Y:S01]  /*7020*/  @P1 IMAD.IADD R0, R75, 0x1, R3 ;  /* 0x000000014b001824 */ /* 0x006fe200078e0203 */
[----:B------:R-:W-:Y:S06]  /*7030*/  @P0 BRA `(.L_x_125) ;  /* 0x00000000000c0947 */ /* 0x000fec0003800000 */
[----:B------:R-:W-:Y:S04]  /*7040*/  SHF.L.U32 R45, R45, 0x1f, RZ ;  /* 0x0000001f2d2d7819 */ /* 0x000fe800000006ff */
[----:B------:R-:W1:Y:S02]  /*7050*/  SYNCS.PHASECHK.TRANS64.TRYWAIT P0, [R2+URZ+0x1a0], R45 ;  /* 0x0001a02d020075a7 */ /* 0x000e6400080011ff */
[----:B-1----:R-:W-:Y:S05]  /*7060*/  @!P0 BRA `(.L_x_126) ;  /* 0x0000001c004c8947 */ /* 0x002fea0003800000 */
.L_x_125:
[----:B------:R-:W-:Y:S05]  /*7070*/  BSYNC B0 ;  /* 0x0000000000007941 */ /* 0x000fea0003800000 */
.L_x_124:
[----:B------:R-:W-:Y:S11]  /*7080*/  ISETP.NE.AND P0, PT, R76, RZ, PT ;  /* 0x000000ff4c00720c */ /* 0x000ff60003f05270 */
[----:B------:R-:W-:Y:S02]  /*7090*/  @!UPT UIADD3 URZ, UPT, UPT, URZ, URZ, URZ ;  /* 0x000000fffffff290 */ /* 0x000fe4000fffe0ff */
[----:B------:R-:W-:Y:S05]  /*70a0*/  @P0 WARPSYNC.ALL ;  /* 0x0000000000000948 */ /* 0x000fea0003800000 */
[----:B------:R3:W4:Y:S04]  /*70b0*/  @P0 LDSM.16.M88.4 R40, [R3+0x400] ;  /* 0x000400000328083b */ /* 0x0007280000000200 */
[----:B------:R3:W2:Y:S02]  /*70c0*/  @P0 LDSM.16.M88.4 R48, [R0+0x400] ;  /* 0x000400000030083b */ /* 0x0006a40000000200 */
.L_x_123:
[----:B------:R-:W-:Y:S05]  /*70d0*/  BSYNC B1 ;  /* 0x0000000000017941 */ /* 0x000fea0003800000 */
.L_x_122:
[----:B-123--:R-:W-:Y:S05]  /*70e0*/  VIADD R0, R34, 0x20 ;  /* 0x0000002022007836 */ /* 0x00efea0000000000 */
[----:B------:R-:W-:Y:S04]  /*70f0*/  SHF.R.U32.HI R0, RZ, 0x15, R0 ;  /* 0x00000015ff007819 */ /* 0x000fe80000011600 */
[----:B------:R-:W-:Y:S11]  /*7100*/  LOP3.LUT P0, RZ, R0, 0x3, R65, 0x48, !PT ;  /* 0x0000000300ff7812 */ /* 0x000ff60007804841 */
[----:B------:R-:W-:Y:S02]  /*7110*/  @!UPT UIADD3 URZ, UPT, UPT, URZ, URZ, URZ ;  /* 0x000000fffffff290 */ /* 0x000fe4000fffe0ff */
[----:B------:R-:W-:Y:S05]  /*7120*/  @!P0 BRA `(.L_x_127) ;  /* 0x0000000000408947 */ /* 0x000fea0003800000 */
[----:B------:R-:W1:Y:S01]  /*7130*/  LDCU.64 UR8, c[0x4][0x70] ;  /* 0x01000e00ff0877ac */ /* 0x000e620008000a00 */
[----:B------:R-:W-:Y:S01]  /*7140*/  MOV R3, 0x0 ;  /* 0x0000000000037802 */ /* 0x000fe20000000f00 */
[----:B------:R-:W-:Y:S02]  /*7150*/  HFMA2 R12, -RZ, RZ, 0, 5.9604644775390625e-08 ;  /* 0x00000001ff0c7431 */ /* 0x000fe400000001ff */
[----:B------:R-:W-:Y:S02]  /*7160*/  IMAD.MOV.U32 R8, RZ, RZ, 0x192 ;  /* 0x00000192ff087424 */ /* 0x000fe400078e00ff */
[----:B------:R-:W-:Y:S01]  /*7170*/  IMAD.MOV.U32 R13, RZ, RZ, RZ ;  /* 0x000000ffff0d7224 */ /* 0x000fe200078e00ff */
[----:B------:R-:W2:Y:S01]  /*7180*/  LDCU.64 UR6, c[0x4][0x78] ;  /* 0x01000f00ff0677ac */ /* 0x000ea20008000a00 */
[----:B------:R-:W3:Y:S01]  /*7190*/  LDC.64 R2, c[0x4][R3] ;  /* 0x0100000003027b82 */ /* 0x000ee20000000a00 */
[----:B------:R-:W5:Y:S01]  /*71a0*/  LDCU.64 UR4, c[0x4][0x10] ;  /* 0x01000200ff0477ac */ /* 0x000f620008000a00 */
[----:B-1----:R-:W-:Y:S01]  /*71b0*/  MOV R5, UR9 ;  /* 0x0000000900057c02 */ /* 0x002fe20008000f00 */
[----:B------:R-:W-:Y:S01]  /*71c0*/  IMAD.U32 R4, RZ, RZ, UR8 ;  /* 0x00000008ff047e24 */ /* 0x000fe2000f8e00ff */
[----:B--2---:R-:W-:Y:S01]  /*71d0*/  MOV R7, UR7 ;  /* 0x0000000700077c02 */ /* 0x004fe20008000f00 */
[----:B------:R-:W-:Y:S01]  /*71e0*/  IMAD.U32 R6, RZ, RZ, UR6 ;  /* 0x00000006ff067e24 */ /* 0x000fe2000f8e00ff */
[----:B-----5:R-:W-:Y:S01]  /*71f0*/  MOV R11, UR5 ;  /* 0x00000005000b7c02 */ /* 0x020fe20008000f00 */
[----:B------:R-:W-:Y:S02]  /*7200*/  IMAD.U32 R10, RZ, RZ, UR4 ;  /* 0x00000004ff0a7e24 */ /* 0x000fe4000f8e00ff */
[----:B------:R-:W-:Y:S07]  /*7210*/  LEPC R20, `(.L_x_127) ;  /* 0x000000001014794e */ /* 0x000fee0000000000 */
[----:B---34-:R-:W-:Y:S05]  /*7220*/  CALL.ABS.NOINC R2 ;  /* 0x0000000002007343 */ /* 0x018fea0003c00000 */
.L_x_127:
[----:B------:R-:W-:Y:S01]  /*7230*/  ISETP.NE.AND P0, PT, R70, RZ, PT ;  /* 0x000000ff4600720c */ /* 0x000fe20003f05270 */
[----:B------:R-:W-:Y:S05]  /*7240*/  WARPSYNC.ALL ;  /* 0x0000000000007948 */ /* 0x000fea0003800000 */
[----:B------:R-:W-:Y:S01]  /*7250*/  R2UR UR4, R34 ;  /* 0x00000000220472ca */ /* 0x000fe200000e0000 */
[--C-:B----4-:R-:W-:Y:S01]  /*7260*/  HADD2.F32 R20, -RZ, R40.reuse.H0_H0 ;  /* 0x20000028ff147230 */ /* 0x110fe20000004100 */
[----:B------:R-:W-:Y:S01]  /*7270*/  R2UR UR5, R44 ;  /* 0x000000002c0572ca */ /* 0x000fe200000e0000 */
[----:B------:R-:W-:Y:S01]  /*7280*/  HADD2.F32 R21, -RZ, R40.H1_H1 ;  /* 0x30000028ff157230 */ /* 0x000fe20000004100 */
[----:B------:R-:W-:Y:S01]  /*7290*/  BSSY.RECONVERGENT B0, `(.L_x_128) ;  /* 0x0000053000007945 */ /* 0x000fe20003800200 */
[--C-:B------:R-:W-:Y:S02]  /*72a0*/  HADD2.F32 R34, -RZ, R41.reuse.H0_H0 ;  /* 0x20000029ff227230 */ /* 0x100fe40000004100 */
[----:B------:R-:W-:Y:S02]  /*72b0*/  HADD2.F32 R36, -RZ, R41.H1_H1 ;  /* 0x30000029ff247230 */ /* 0x000fe40000004100 */
[--C-:B------:R-:W-:Y:S02]  /*72c0*/  HADD2.F32 R37, -RZ, R42.reuse.H0_H0 ;  /* 0x2000002aff257230 */ /* 0x100fe40000004100 */
[----:B------:R-:W-:Y:S02]  /*72d0*/  HADD2.F32 R38, -RZ, R42.H1_H1 ;  /* 0x3000002aff267230 */ /* 0x000fe40000004100 */
[----:B------:R-:W1:Y:S01]  /*72e0*/  LDTM.16dp256bit.x4 R4, tmem[UR4+0x20] ;  /* 0x00002004000479ee */ /* 0x000e620008120000 */
[----:B------:R-:W-:Y:S01]  /*72f0*/  NOP ;  /* 0x0000000000007918 */ /* 0x000fe20000000000 */
[----:B------:R-:W-:Y:S01]  /*7300*/  UIADD3 UR5, UPT, UPT, UR5, 0x220, URZ ;  /* 0x0000022005057890 */ /* 0x000fe2000fffe0ff */
[--C-:B------:R-:W-:Y:S02]  /*7310*/  HADD2.F32 R39, -RZ, R43.reuse.H0_H0 ;  /* 0x2000002bff277230 */ /* 0x100fe40000004100 */
[----:B------:R-:W-:Y:S01]  /*7320*/  HADD2.F32 R40, -RZ, R43.H1_H1 ;  /* 0x3000002bff287230 */ /* 0x000fe20000004100 */
[----:B------:R-:W-:Y:S01]  /*7330*/  UPRMT UR5, UR37, 0x654, UR5 ;  /* 0x0000065425057896 */ /* 0x000fe20008000005 */
[--C-:B------:R-:W-:Y:S02]  /*7340*/  HADD2.F32 R41, -RZ, R48.reuse.H0_H0 ;  /* 0x20000030ff297230 */ /* 0x100fe40000004100 */
[----:B------:R-:W-:Y:S02]  /*7350*/  HADD2.F32 R42, -RZ, R48.H1_H1 ;  /* 0x30000030ff2a7230 */ /* 0x000fe40000004100 */
[--C-:B------:R-:W-:Y:S02]  /*7360*/  HADD2.F32 R43, -RZ, R49.reuse.H0_H0 ;  /* 0x20000031ff2b7230 */ /* 0x100fe40000004100 */
[----:B------:R-:W-:Y:S02]  /*7370*/  HADD2.F32 R44, -RZ, R49.H1_H1 ;  /* 0x30000031ff2c7230 */ /* 0x000fe40000004100 */
[----:B-1----:R-:W-:Y:S01]  /*7380*/  SYNCS.ARRIVE.TRANS64.RED.A1T0 RZ, [UR5], RZ ;  /* 0x000000ffffff79a7 */ /* 0x002fe20008100405 */
[--C-:B------:R-:W-:Y:S02]  /*7390*/  HADD2.F32 R45, -RZ, R50.reuse.H0_H0 ;  /* 0x20000032ff2d7230 */ /* 0x100fe40000004100 */
[----:B------:R-:W-:Y:S02]  /*73a0*/  HADD2.F32 R46, -RZ, R50.H1_H1 ;  /* 0x30000032ff2e7230 */ /* 0x000fe40000004100 */
[--C-:B------:R-:W-:Y:S02]  /*73b0*/  HADD2.F32 R47, -RZ, R51.reuse.H0_H0 ;  /* 0x20000033ff2f7230 */ /* 0x100fe40000004100 */
[----:B------:R-:W-:Y:S02]  /*73c0*/  HADD2.F32 R48, -RZ, R51.H1_H1 ;  /* 0x30000033ff307230 */ /* 0x000fe40000004100 */
[C---:B------:R-:W-:Y:S01]  /*73d0*/  FMUL R4, R33.reuse, R4 ;  /* 0x0000000421047220 */ /* 0x040fe20000400000 */
[C---:B------:R-:W-:Y:S01]  /*73e0*/  FMUL R5, R33.reuse, R5 ;  /* 0x0000000521057220 */ /* 0x040fe20000400000 */
[C---:B------:R-:W-:Y:S01]  /*73f0*/  FMUL R6, R33.reuse, R6 ;  /* 0x0000000621067220 */ /* 0x040fe20000400000 */
[----:B------:R-:W-:Y:S01]  /*7400*/  FMUL R7, R33, R7 ;  /* 0x0000000721077220 */ /* 0x000fe20000400000 */
[C---:B------:R-:W-:Y:S01]  /*7410*/  FFMA R4, R35.reuse, R20, R4 ;  /* 0x0000001423047223 */ /* 0x040fe20000000004 */
[C---:B------:R-:W-:Y:S01]  /*7420*/  FFMA R5, R35.reuse, R21, R5 ;  /* 0x0000001523057223 */ /* 0x040fe20000000005 */
[C---:B------:R-:W-:Y:S01]  /*7430*/  FFMA R6, R35.reuse, R34, R6 ;  /* 0x0000002223067223 */ /* 0x040fe20000000006 */
[----:B------:R-:W-:Y:S01]  /*7440*/  FFMA R7, R35, R36, R7 ;  /* 0x0000002423077223 */ /* 0x000fe20000000007 */
[C---:B------:R-:W-:Y:S01]  /*7450*/  FMUL R8, R33.reuse, R8 ;  /* 0x0000000821087220 */ /* 0x040fe20000400000 */
[----:B------:R-:W-:Y:S01]  /*7460*/  FMUL R9, R33, R9 ;  /* 0x0000000921097220 */ /* 0x000fe20000400000 */
[----:B------:R-:W-:Y:S01]  /*7470*/  F2FP.F16.F32.PACK_AB R4, R5, R4 ;  /* 0x000000040504723e */ /* 0x000fe200000000ff */
[----:B------:R-:W-:Y:S01]  /*7480*/  FMUL R10, R33, R10 ;  /* 0x0000000a210a7220 */ /* 0x000fe20000400000 */
[----:B------:R-:W-:Y:S01]  /*7490*/  F2FP.F16.F32.PACK_AB R5, R7, R6 ;  /* 0x000000060705723e */ /* 0x000fe200000000ff */
[C---:B------:R-:W-:Y:S01]  /*74a0*/  FFMA R8, R35.reuse, R37, R8 ;  /* 0x0000002523087223 */ /* 0x040fe20000000008 */
[----:B------:R-:W-:Y:S01]  /*74b0*/  FFMA R9, R35, R38, R9 ;  /* 0x0000002623097223 */ /* 0x000fe20000000009 */
[C---:B------:R-:W-:Y:S01]  /*74c0*/  FMUL R11, R33.reuse, R11 ;  /* 0x0000000b210b7220 */ /* 0x040fe20000400000 */
[C---:B------:R-:W-:Y:S01]  /*74d0*/  FMUL R0, R33.reuse, R12 ;  /* 0x0000000c21007220 */ /* 0x040fe20000400000 */
[----:B------:R-:W-:Y:S01]  /*74e0*/  FMUL R2, R33, R13 ;  /* 0x0000000d21027220 */ /* 0x000fe20000400000 */
[----:B------:R-:W-:Y:S01]  /*74f0*/  FFMA R10, R35, R39, R10 ;  /* 0x00000027230a7223 */ /* 0x000fe2000000000a */
[----:B------:R-:W-:Y:S01]  /*7500*/  FMUL R3, R33, R14 ;  /* 0x0000000e21037220 */ /* 0x000fe20000400000 */
[----:B------:R-:W-:Y:S01]  /*7510*/  F2FP.F16.F32.PACK_AB R6, R9, R8 ;  /* 0x000000080906723e */ /* 0x000fe200000000ff */
[----:B------:R-:W-:Y:S01]  /*7520*/  FFMA R11, R35, R40, R11 ;  /* 0x00000028230b7223 */ /* 0x000fe2000000000b */
[C---:B------:R-:W-:Y:S01]  /*7530*/  FMUL R15, R33.reuse, R15 ;  /* 0x0000000f210f7220 */ /* 0x040fe20000400000 */
[----:B------:R-:W-:Y:S01]  /*7540*/  FMUL R12, R33, R16 ;  /* 0x00000010210c7220 */ /* 0x000fe20000400000 */
[----:B------:R-:W-:Y:S01]  /*7550*/  FFMA R0, R35, R41, R0 ;  /* 0x0000002923007223 */ /* 0x000fe20000000000 */
[----:B------:R-:W-:Y:S01]  /*7560*/  MOV R8, UR43 ;  /* 0x0000002b00087c02 */ /* 0x000fe20008000f00 */
[----:B------:R-:W-:Y:S01]  /*7570*/  FMUL R13, R33, R17 ;  /* 0x00000011210d7220 */ /* 0x000fe20000400000 */
[----:B------:R-:W-:Y:S01]  /*7580*/  FFMA R2, R35, R42, R2 ;  /* 0x0000002a23027223 */ /* 0x000fe20000000002 */
[----:B------:R-:W-:Y:S01]  /*7590*/  FMUL R14, R33, R18 ;  /* 0x00000012210e7220 */ /* 0x000fe20000400000 */
[C---:B------:R-:W-:Y:S01]  /*75a0*/  FFMA R3, R35.reuse, R43, R3 ;  /* 0x0000002b23037223 */ /* 0x040fe20000000003 */
[----:B------:R-:W-:Y:S01]  /*75b0*/  FFMA R15, R35, R44, R15 ;  /* 0x0000002c230f7223 */ /* 0x000fe2000000000f */
[----:B------:R-:W-:Y:S01]  /*75c0*/  FMUL R19, R33, R19 ;  /* 0x0000001321137220 */ /* 0x000fe20000400000 */
[C---:B------:R-:W-:Y:S01]  /*75d0*/  FFMA R12, R35.reuse, R45, R12 ;  /* 0x0000002d230c7223 */ /* 0x040fe2000000000c */
        /* <DEDUP_REMOVED lines=23> */
[----:B------:R-:W-:Y:S02]  /*7750*/  UIADD3 UR5, UPT, UPT, UR41, 0x20, URZ ;  /* 0x0000002029057890 */ /* 0x000fe4000fffe0ff */
[----:B------:R-:W-:Y:S02]  /*7760*/  UIADD3 UR4, UPT, UPT, UR10, 0x400, URZ ;  /* 0x000004000a047890 */ /* 0x000fe4000fffe0ff */
[----:B------:R-:W-:Y:S01]  /*7770*/  UIADD3.X UR9, UPT, UPT, URZ, UR55, URZ, UP0, !UPT ;  /* 0x00000037ff097290 */ /* 0x000fe200087fe4ff */
[----:B------:R-:W-:Y:S01]  /*7780*/  UMOV UR6, UR42 ;  /* 0x0000002a00067c82 */ /* 0x000fe20008000000 */
[----:B------:R-:W-:Y:S07]  /*7790*/  UMOV UR7, UR36 ;  /* 0x0000002400077c82 */ /* 0x000fee0008000000 */
[----:B------:R2:W-:Y:S02]  /*77a0*/  UTMASTG.3D [UR4], [UR8] ;  /* 0x00000004080073b5 */ /* 0x0005e40008010000 */
[----:B--2---:R0:W-:Y:S02]  /*77b0*/  UTMACMDFLUSH ;  /* 0x00000000000079b7 */ /* 0x0041e40000000000 */
.L_x_129:
[----:B------:R-:W-:Y:S05]  /*77c0*/  BSYNC.RECONVERGENT B0 ;  /* 0x0000000000007941 */ /* 0x000fea0003800200 */
.L_x_128:
[----:B------:R-:W-:Y:S01]  /*77d0*/  UIADD3 UR43, UPT, UPT, UR43, 0x1, URZ ;  /* 0x000000012b2b7890 */ /* 0x000fe2000fffe0ff */
[----:B------:R-:W-:Y:S03]  /*77e0*/  BSSY.RECONVERGENT B0, `(.L_x_130) ;  /* 0x0000008000007945 */ /* 0x000fe60003800200 */
[----:B------:R-:W-:Y:S04]  /*77f0*/  UISETP.NE.AND UP0, UPT, UR43, 0x3, UPT ;  /* 0x000000032b00788c */ /* 0x000fe8000bf05270 */
[----:B------:R-:W-:Y:S02]  /*7800*/  UISETP.EQ.XOR UP1, UPT, UR40, 0x3, !UP0 ;  /* 0x000000032800788c */ /* 0x000fe4000c722a70 */
[----:B------:R-:W-:Y:S02]  /*7810*/  USEL UR56, UR43, URZ, UP0 ;  /* 0x000000ff2b387287 */ /* 0x000fe40008000000 */
[----:B------:R-:W-:Y:S04]  /*7820*/  USEL UR4, URZ, 0x1, !UP1 ;  /* 0x00000001ff047887 */ /* 0x000fe8000c800000 */
[----:B------:R-:W-:Y:S01]  /*7830*/  ULOP3.LUT UR51, UR51, UR4, URZ, 0x3c, !UPT ;  /* 0x0000000433337292 */ /* 0x000fe2000f8e3cff */
[----:B------:R-:W-:Y:S11]  /*7840*/  @P0 BRA `(.L_x_131) ;  /* 0x0000000000040947 */ /* 0x000ff60003800000 */
[----:B------:R-:W-:Y:S04]  /*7850*/  DEPBAR.LE SB0, 0x1 ;  /* 0x000080400000791a */ /* 0x000fe80000000000 */
.L_x_131:
[----:B------:R-:W-:Y:S05]  /*7860*/  BSYNC.RECONVERGENT B0 ;  /* 0x0000000000007941 */ /* 0x000fea0003800200 */
.L_x_130:
[----:B------:R-:W-:Y:S01]  /*7870*/  BAR.SYNC.DEFER_BLOCKING 0x1, 0x80 ;  /* 0x0042000000007b1d */ /* 0x000fe20000010000 */
[----:B------:R-:W-:Y:S01]  /*7880*/  UISETP.NE.AND UP0, UPT, UR50, -0x2, UPT ;  /* 0xfffffffe3200788c */ /* 0x000fe2000bf05270 */
[----:B------:R-:W-:Y:S08]  /*7890*/  IADD3 R31, PT, PT, R31, 0x1, RZ ;  /* 0x000000011f1f7810 */ /* 0x000ff00007ffe0ff */
[----:B------:R-:W-:Y:S05]  /*78a0*/  BRA.U !UP0, `(.L_x_132) ;  /* 0x0000000108287547 */ /* 0x000fea000b800000 */
[----:B------:R-:W-:Y:S01]  /*78b0*/  ISETP.NE.AND P0, PT, R74, RZ, PT ;  /* 0x000000ff4a00720c */ /* 0x000fe20003f05270 */
[----:B------:R-:W-:Y:S01]  /*78c0*/  IMAD.U32 R2, RZ, RZ, UR49 ;  /* 0x00000031ff027e24 */ /* 0x000fe2000f8e00ff */
[----:B------:R-:W-:Y:S01]  /*78d0*/  UIADD3 UR49, UPT, UPT, UR49, 0x1, URZ ;  /* 0x0000000131317890 */ /* 0x000fe2000fffe0ff */
[----:B------:R-:W-:Y:S03]  /*78e0*/  IMAD.U32 R0, RZ, RZ, UR37 ;  /* 0x00000025ff007e24 */ /* 0x000fe6000f8e00ff */
[----:B------:R-:W-:Y:S04]  /*78f0*/  UISETP.NE.AND UP0, UPT, UR49, 0x3, UPT ;  /* 0x000000033100788c */ /* 0x000fe8000bf05270 */
[----:B------:R-:W-:Y:S03]  /*7900*/  USEL UR49, UR49, URZ, UP0 ;  /* 0x000000ff31317287 */ /* 0x000fe60008000000 */
[----:B------:R-:W-:Y:S05]  /*7910*/  @P0 LEA R2, R2, UR48, 0x3 ;  /* 0x0000003002020c11 */ /* 0x000fea000f8e18ff */
[----:B------:R-:W-:Y:S05]  /*7920*/  @P0 VIADD R2, R2, 0x1b8 ;  /* 0x000001b802020836 */ /* 0x000fea0000000000 */
[----:B------:R-:W-:Y:S04]  /*7930*/  @P0 PRMT R0, R0, 0x654, R2 ;  /* 0x0000065400000816 */ /* 0x000fe80000000002 */
[----:B------:R2:W-:Y:S03]  /*7940*/  @P0 SYNCS.ARRIVE.TRANS64.RED.A1T0 RZ, [R0+URZ], RZ ;  /* 0x000000ff00ff09a7 */ /* 0x0005e600081004ff */
.L_x_132:
[----:B------:R-:W-:Y:S01]  /*7950*/  ISETP.NE.AND P2, PT, R71, RZ, PT ;  /* 0x000000ff4700720c */ /* 0x000fe20003f45270 */
[----:B------:R-:W-:Y:S01]  /*7960*/  UIADD3 UR50, UPT, UPT, UR50, 0x2, URZ ;  /* 0x0000000232327890 */ /* 0x000fe2000fffe0ff */
[----:B------:R-:W-:Y:S01]  /*7970*/  ISETP.NE.AND P0, PT, R73, 0x2, PT ;  /* 0x000000024900780c */ /* 0x000fe20003f05270 */
[----:B------:R-:W-:Y:S01]  /*7980*/  IMAD.IADD R20, R29, 0x1, R58 ;  /* 0x000000011d147824 */ /* 0x000fe200078e023a */
[----:B------:R-:W-:Y:S01]  /*7990*/  ISETP.NE.AND P1, PT, R31, 0x4, PT ;  /* 0x000000041f00780c */ /* 0x000fe20003f25270 */
[----:B------:R-:W-:Y:S01]  /*79a0*/  IMAD.IADD R21, R30, 0x1, R59 ;  /* 0x000000011e157824 */ /* 0x000fe200078e023b */
[----:B------:R-:W-:Y:S02]  /*79b0*/  SEL R2, RZ, 0x1, P0 ;  /* 0x00000001ff027807 */ /* 0x000fe40000000000 */
[----:B--2---:R-:W-:Y:S02]  /*79c0*/  SEL R0, RZ, 0x1, P1 ;  /* 0x00000001ff007807 */ /* 0x004fe40000800000 */
[----:B------:R-:W-:Y:S02]  /*79d0*/  LOP3.LUT R67, R67, R2, RZ, 0x3c, !PT ;  /* 0x0000000243437212 */ /* 0x000fe400078e3cff */
[----:B------:R-:W-:Y:S02]  /*79e0*/  LOP3.LUT R68, R68, R0, RZ, 0x3c, !PT ;  /* 0x0000000044447212 */ /* 0x000fe400078e3cff */
[----:B------:R-:W-:Y:S02]  /*79f0*/  @P2 R2UR UR36, R66 ;  /* 0x00000000422422ca */ /* 0x000fe400000e0000 */
[----:B------:R-:W-:Y:S02]  /*7a00*/  SEL R73, R73, RZ, P0 ;  /* 0x000000ff49497207 */ /* 0x000fe40000000000 */
[----:B------:R-:W-:Y:S01]  /*7a10*/  SEL R31, R31, RZ, P1 ;  /* 0x000000ff1f1f7207 */ /* 0x000fe20000800000 */
[----:B------:R-:W-:Y:S10]  /*7a20*/  @P2 BRA `(.L_x_133) ;  /* 0xffffffdc00e02947 */ /* 0x000ff4000383ffff */
[----:B------:R-:W-:-:S09]  /*7a30*/  UISETP.NE.AND UP0, UPT, UR53, URZ, UPT ;  /* 0x000000ff3500728c */ /* 0x000fd2000bf05270 */
[----:B------:R-:W-:Y:S05]  /*7a40*/  BRA.U !UP0, `(.L_x_134) ;  /* 0x0000000108487547 */ /* 0x000fea000b800000 */
[----:B------:R-:W2:Y:S02]  /*7a50*/  LDCU.64 UR4, c[0x0][0x890] ;  /* 0x00011200ff0477ac */ /* 0x000ea40008000a00 */
[----:B--2---:R-:W-:-:S04]  /*7a60*/  UISETP.NE.U32.AND UP0, UPT, UR4, URZ, UPT ;  /* 0x000000ff0400728c */ /* 0x004fc8000bf05070 */
[----:B------:R-:W-:-:S09]  /*7a70*/  UISETP.NE.AND.EX UP0, UPT, UR5, URZ, UPT, UP0 ;  /* 0x000000ff0500728c */ /* 0x000fd2000bf05300 */
[----:B------:R-:W-:Y:S05]  /*7a80*/  BRA.U UP0, `(.L_x_135) ;  /* 0x00000001000c7547 */ /* 0x000fea000b800000 */
[----:B------:R-:W-:-:S13]  /*7a90*/  FSETP.NEU.AND P0, PT, R35, RZ, PT ;  /* 0x000000ff2300720b */ /* 0x000fda0003f0d000 */
[----:B------:R-:W-:Y:S05]  /*7aa0*/  @!P0 EXIT ;  /* 0x000000000000894d */ /* 0x000fea0003800000 */
[----:B------:R-:W-:Y:S05]  /*7ab0*/  BRA `(.L_x_134) ;  /* 0x00000000002c7947 */ /* 0x000fea0003800000 */
.L_x_135:
[----:B------:R-:W-:Y:S01]  /*7ac0*/  ISETP.NE.AND P0, PT, R72, RZ, PT ;  /* 0x000000ff4800720c */ /* 0x000fe20003f05270 */
[----:B------:R-:W-:-:S12]  /*7ad0*/  BSSY.RECONVERGENT B0, `(.L_x_134) ;  /* 0x0000009000007945 */ /* 0x000fd80003800200 */
[----:B------:R-:W-:Y:S05]  /*7ae0*/  @P0 BRA `(.L_x_136) ;  /* 0x0000000000140947 */ /* 0x000fea0003800000 */
[----:B------:R-:W2:Y:S02]  /*7af0*/  LDCU.64 UR4, c[0x0][0x888] ;  /* 0x00011100ff0477ac */ /* 0x000ea40008000a00 */
[----:B--2---:R-:W-:-:S04]  /*7b00*/  ISETP.NE.U32.AND P0, PT, RZ, UR4, PT ;  /* 0x00000004ff007c0c */ /* 0x004fc8000bf05070 */
[----:B------:R-:W-:-:S13]  /*7b10*/  ISETP.NE.AND.EX P0, PT, RZ, UR5, PT, P0 ;  /* 0x00000005ff007c0c */ /* 0x000fda000bf05300 */
[----:B------:R-:W-:Y:S05]  /*7b20*/  @!P0 EXIT ;  /* 0x000000000000894d */ /* 0x000fea0003800000 */
[----:B------:R-:W-:Y:S05]  /*7b30*/  BRA `(.L_x_137) ;  /* 0x0000000000087947 */ /* 0x000fea0003800000 */
.L_x_136:
[----:B------:R-:W-:-:S13]  /*7b40*/  FSETP.NEU.AND P0, PT, R35, RZ, PT ;  /* 0x000000ff2300720b */ /* 0x000fda0003f0d000 */
[----:B------:R-:W-:Y:S05]  /*7b50*/  @!P0 EXIT ;  /* 0x000000000000894d */ /* 0x000fea0003800000 */
.L_x_137:
[----:B------:R-:W-:Y:S05]  /*7b60*/  BSYNC.RECONVERGENT B0 ;  /* 0x0000000000007941 */ /* 0x000fea0003800200 */
.L_x_134:
[----:B------:R-:W-:Y:S01]  /*7b70*/  ULEA UR4, UR49, UR48, 0x3 ;  /* 0x0000003031047291 */ /* 0x000fe2000f8e18ff */
[----:B------:R-:W-:-:S04]  /*7b80*/  DEPBAR.LE SB0, 0x0 ;  /* 0x000080000000791a */ /* 0x000fc80000000000 */
[----:B------:R-:W-:-:S04]  /*7b90*/  UIADD3 UR4, UPT, UPT, UR4, 0x1b8, URZ ;  /* 0x000001b804047890 */ /* 0x000fc8000fffe0ff */
[----:B------:R-:W-:-:S09]  /*7ba0*/  UPRMT UR4, UR37, 0x654, UR4 ;  /* 0x0000065425047896 */ /* 0x000fd20008000004 */
[----:B------:R-:W-:Y:S01]  /*7bb0*/  SYNCS.ARRIVE.TRANS64.RED.A1T0 RZ, [UR4], RZ ;  /* 0x000000ffffff79a7 */ /* 0x000fe20008100404 */
[----:B------:R-:W-:Y:S05]  /*7bc0*/  EXIT ;  /* 0x000000000000794d */ /* 0x000fea0003800000 */
.L_x_20:
[----:B--2---:R2:W1:Y:S02]  /*7bd0*/  SYNCS.PHASECHK.TRANS64.TRYWAIT P0, [R2+URZ+0x250], R3 ;  /* 0x00025003020075a7 */ /* 0x00446400080011ff */
[----:B-1----:R-:W-:Y:S05]  /*7be0*/  @!P0 NANOSLEEP.SYNCS 0x989680 ;  /* 0x009896800000895d */ /* 0x002fea0003900000 */
[----:B------:R-:W1:Y:S02]  /*7bf0*/  @!P0 SYNCS.PHASECHK.TRANS64 P0, [R2+URZ+0x250], R3 ;  /* 0x00025003020085a7 */ /* 0x000e6400080010ff */
[----:B-1----:R-:W-:Y:S05]  /*7c00*/  @!P0 BRA `(.L_x_20) ;  /* 0xfffffffc00f08947 */ /* 0x002fea000383ffff */
[----:B------:R-:W-:Y:S05]  /*7c10*/  BRA `(.L_x_138) ;  /* 0xffffff9c00247947 */ /* 0x000fea000383ffff */
.L_x_23:
[----:B-1----:R-:W-:-:S07]  /*7c20*/  MOV R2, UR33 ;  /* 0x0000002100027c02 */ /* 0x002fce0008000f00 */
.L_x_139:
[----:B-1----:R1:W2:Y:S02]  /*7c30*/  SYNCS.PHASECHK.TRANS64.TRYWAIT P0, [R2+URZ+0xd0], R4 ;  /* 0x0000d004020075a7 */ /* 0x0022a400080011ff */
[----:B--2---:R-:W-:Y:S05]  /*7c40*/  @!P0 NANOSLEEP.SYNCS 0x989680 ;  /* 0x009896800000895d */ /* 0x004fea0003900000 */
[----:B------:R-:W2:Y:S02]  /*7c50*/  @!P0 SYNCS.PHASECHK.TRANS64 P0, [R2+URZ+0xd0], R4 ;  /* 0x0000d004020085a7 */ /* 0x000ea400080010ff */
[----:B--2---:R-:W-:Y:S05]  /*7c60*/  @!P0 BRA `(.L_x_139) ;  /* 0xfffffffc00f08947 */ /* 0x004fea000383ffff */
[----:B------:R-:W-:Y:S05]  /*7c70*/  BRA `(.L_x_22) ;  /* 0xffffff9c00747947 */ /* 0x000fea000383ffff */
.L_x_29:
[----:B-1----:R-:W-:-:S07]  /*7c80*/  MOV R2, UR17 ;  /* 0x0000001100027c02 */ /* 0x002fce0008000f00 */
.L_x_140:
[----:B-1----:R1:W2:Y:S02]  /*7c90*/  SYNCS.PHASECHK.TRANS64.TRYWAIT P0, [R2+URZ+0xd0], R4 ;  /* 0x0000d004020075a7 */ /* 0x0022a400080011ff */
[----:B--2---:R-:W-:Y:S05]  /*7ca0*/  @!P0 NANOSLEEP.SYNCS 0x989680 ;  /* 0x009896800000895d */ /* 0x004fea0003900000 */
[----:B------:R-:W2:Y:S02]  /*7cb0*/  @!P0 SYNCS.PHASECHK.TRANS64 P0, [R2+URZ+0xd0], R4 ;  /* 0x0000d004020085a7 */ /* 0x000ea400080010ff */
[----:B--2---:R-:W-:Y:S05]  /*7cc0*/  @!P0 BRA `(.L_x_140) ;  /* 0xfffffffc00f08947 */ /* 0x004fea000383ffff */
[----:B------:R-:W-:Y:S05]  /*7cd0*/  BRA `(.L_x_28) ;  /* 0xffffffa000187947 */ /* 0x000fea000383ffff */
.L_x_33:
[----:B-1----:R1:W2:Y:S02]  /*7ce0*/  SYNCS.PHASECHK.TRANS64.TRYWAIT P0, [R2+URZ+0x1e0], R3 ;  /* 0x0001e003020075a7 */ /* 0x0022a400080011ff */
[----:B--2---:R-:W-:Y:S05]  /*7cf0*/  @!P0 NANOSLEEP.SYNCS 0x989680 ;  /* 0x009896800000895d */ /* 0x004fea0003900000 */
[----:B------:R-:W2:Y:S02]  /*7d00*/  @!P0 SYNCS.PHASECHK.TRANS64 P0, [R2+URZ+0x1e0], R3 ;  /* 0x0001e003020085a7 */ /* 0x000ea400080010ff */
[----:B--2---:R-:W-:Y:S05]  /*7d10*/  @!P0 BRA `(.L_x_33) ;  /* 0xfffffffc00f08947 */ /* 0x004fea000383ffff */
[----:B------:R-:W-:Y:S05]  /*7d20*/  BRA `(.L_x_141) ;  /* 0xffffffa000a47947 */ /* 0x000fea000383ffff */
.L_x_37:
[----:B----4-:R-:W-:-:S07]  /*7d30*/  MOV R0, UR5 ;  /* 0x0000000500007c02 */ /* 0x010fce0008000f00 */
.L_x_142:
[----:B-1----:R1:W2:Y:S02]  /*7d40*/  SYNCS.PHASECHK.TRANS64.TRYWAIT P0, [R0+URZ], R2 ;  /* 0x00000002000075a7 */ /* 0x0022a400080011ff */
[----:B--2---:R-:W-:Y:S05]  /*7d50*/  @!P0 NANOSLEEP.SYNCS 0x989680 ;  /* 0x009896800000895d */ /* 0x004fea0003900000 */
[----:B------:R-:W2:Y:S02]  /*7d60*/  @!P0 SYNCS.PHASECHK.TRANS64 P0, [R0+URZ], R2 ;  /* 0x00000002000085a7 */ /* 0x000ea400080010ff */
[----:B--2---:R-:W-:Y:S05]  /*7d70*/  @!P0 BRA `(.L_x_142) ;  /* 0xfffffffc00f08947 */ /* 0x004fea000383ffff */
[----:B------:R-:W-:Y:S05]  /*7d80*/  BRA `(.L_x_143) ;  /* 0xffffffa800147947 */ /* 0x000fea000383ffff */
.L_x_38:
[----:B----4-:R-:W-:-:S07]  /*7d90*/  MOV R0, UR5 ;  /* 0x0000000500007c02 */ /* 0x010fce0008000f00 */
.L_x_144:
[----:B-1----:R1:W2:Y:S02]  /*7da0*/  SYNCS.PHASECHK.TRANS64.TRYWAIT P0, [R0+URZ], R3 ;  /* 0x00000003000075a7 */ /* 0x0022a400080011ff */
[----:B--2---:R-:W-:Y:S05]  /*7db0*/  @!P0 NANOSLEEP.SYNCS 0x989680 ;  /* 0x009896800000895d */ /* 0x004fea0003900000 */
[----:B------:R-:W2:Y:S02]  /*7dc0*/  @!P0 SYNCS.PHASECHK.TRANS64 P0, [R0+URZ], R3 ;  /* 0x00000003000085a7 */ /* 0x000ea400080010ff */
[----:B--2---:R-:W-:Y:S05]  /*7dd0*/  @!P0 BRA `(.L_x_144) ;  /* 0xfffffffc00f08947 */ /* 0x004fea000383ffff */
[----:B------:R-:W-:Y:S05]  /*7de0*/  BRA `(.L_x_145) ;  /* 0xffffffa800207947 */ /* 0x000fea000383ffff */
.L_x_39:
[----:B----4-:R-:W-:-:S07]  /*7df0*/  MOV R0, UR5 ;  /* 0x0000000500007c02 */ /* 0x010fce0008000f00 */
.L_x_146:
[----:B-1----:R1:W2:Y:S02]  /*7e00*/  SYNCS.PHASECHK.TRANS64.TRYWAIT P0, [R0+URZ], R3 ;  /* 0x00000003000075a7 */ /* 0x0022a400080011ff */
[----:B--2---:R-:W-:Y:S05]  /*7e10*/  @!P0 NANOSLEEP.SYNCS 0x989680 ;  /* 0x009896800000895d */ /* 0x004fea0003900000 */
[----:B------:R-:W2:Y:S02]  /*7e20*/  @!P0 SYNCS.PHASECHK.TRANS64 P0, [R0+URZ], R3 ;  /* 0x00000003000085a7 */ /* 0x000ea400080010ff */
[----:B--2---:R-:W-:Y:S05]  /*7e30*/  @!P0 BRA `(.L_x_146) ;  /* 0xfffffffc00f08947 */ /* 0x004fea000383ffff */
[----:B------:R-:W-:Y:S05]  /*7e40*/  BRA `(.L_x_147) ;  /* 0xffffffa8002c7947 */ /* 0x000fea000383ffff */
.L_x_40:
[----:B----4-:R-:W-:-:S07]  /*7e50*/  MOV R0, UR5 ;  /* 0x0000000500007c02 */ /* 0x010fce0008000f00 */
.L_x_148:
[----:B-1----:R1:W2:Y:S02]  /*7e60*/  SYNCS.PHASECHK.TRANS64.TRYWAIT P0, [R0+URZ], R3 ;  /* 0x00000003000075a7 */ /* 0x0022a400080011ff */
[----:B--2---:R-:W-:Y:S05]  /*7e70*/  @!P0 NANOSLEEP.SYNCS 0x989680 ;  /* 0x009896800000895d */ /* 0x004fea0003900000 */
[----:B------:R-:W2:Y:S02]  /*7e80*/  @!P0 SYNCS.PHASECHK.TRANS64 P0, [R0+URZ], R3 ;  /* 0x00000003000085a7 */ /* 0x000ea400080010ff */
[----:B--2---:R-:W-:Y:S05]  /*7e90*/  @!P0 BRA `(.L_x_148) ;  /* 0xfffffffc00f08947 */ /* 0x004fea000383ffff */
[----:B------:R-:W-:Y:S05]  /*7ea0*/  BRA `(.L_x_149) ;  /* 0xffffffa800387947 */ /* 0x000fea000383ffff */
.L_x_41:
[----:B----4-:R-:W-:-:S07]  /*7eb0*/  MOV R0, UR5 ;  /* 0x0000000500007c02 */ /* 0x010fce0008000f00 */
.L_x_150:
[----:B-1----:R1:W2:Y:S02]  /*7ec0*/  SYNCS.PHASECHK.TRANS64.TRYWAIT P0, [R0+URZ], R3 ;  /* 0x00000003000075a7 */ /* 0x0022a400080011ff */
[----:B--2---:R-:W-:Y:S05]  /*7ed0*/  @!P0 NANOSLEEP.SYNCS 0x989680 ;  /* 0x009896800000895d */ /* 0x004fea0003900000 */
[----:B------:R-:W2:Y:S02]  /*7ee0*/  @!P0 SYNCS.PHASECHK.TRANS64 P0, [R0+URZ], R3 ;  /* 0x00000003000085a7 */ /* 0x000ea400080010ff */
[----:B--2---:R-:W-:Y:S05]  /*7ef0*/  @!P0 BRA `(.L_x_150) ;  /* 0xfffffffc00f08947 */ /* 0x004fea000383ffff */
[----:B------:R-:W-:Y:S05]  /*7f00*/  BRA `(.L_x_151) ;  /* 0xffffffa800447947 */ /* 0x000fea000383ffff */
.L_x_42:
[----:B----4-:R-:W-:-:S07]  /*7f10*/  MOV R0, UR5 ;  /* 0x0000000500007c02 */ /* 0x010fce0008000f00 */
.L_x_152:
[----:B-1----:R1:W2:Y:S02]  /*7f20*/  SYNCS.PHASECHK.TRANS64.TRYWAIT P0, [R0+URZ], R3 ;  /* 0x00000003000075a7 */ /* 0x0022a400080011ff */
[----:B--2---:R-:W-:Y:S05]  /*7f30*/  @!P0 NANOSLEEP.SYNCS 0x989680 ;  /* 0x009896800000895d */ /* 0x004fea0003900000 */
[----:B------:R-:W2:Y:S02]  /*7f40*/  @!P0 SYNCS.PHASECHK.TRANS64 P0, [R0+URZ], R3 ;  /* 0x00000003000085a7 */ /* 0x000ea400080010ff */
[----:B--2---:R-:W-:Y:S05]  /*7f50*/  @!P0 BRA `(.L_x_152) ;  /* 0xfffffffc00f08947 */ /* 0x004fea000383ffff */
[----:B------:R-:W-:Y:S05]  /*7f60*/  BRA `(.L_x_153) ;  /* 0xffffffa800507947 */ /* 0x000fea000383ffff */
.L_x_43:
[----:B----4-:R-:W-:-:S07]  /*7f70*/  MOV R0, UR5 ;  /* 0x0000000500007c02 */ /* 0x010fce0008000f00 */
.L_x_154:
[----:B-1----:R1:W2:Y:S02]  /*7f80*/  SYNCS.PHASECHK.TRANS64.TRYWAIT P0, [R0+URZ], R3 ;  /* 0x00000003000075a7 */ /* 0x0022a400080011ff */
[----:B--2---:R-:W-:Y:S05]  /*7f90*/  @!P0 NANOSLEEP.SYNCS 0x989680 ;  /* 0x009896800000895d */ /* 0x004fea0003900000 */
[----:B------:R-:W2:Y:S02]  /*7fa0*/  @!P0 SYNCS.PHASECHK.TRANS64 P0, [R0+URZ], R3 ;  /* 0x00000003000085a7 */ /* 0x000ea400080010ff */
[----:B--2---:R-:W-:Y:S05]  /*7fb0*/  @!P0 BRA `(.L_x_154) ;  /* 0xfffffffc00f08947 */ /* 0x004fea000383ffff */
[----:B------:R-:W-:Y:S05]  /*7fc0*/  BRA `(.L_x_155) ;  /* 0xffffffa8005c7947 */ /* 0x000fea000383ffff */
.L_x_44:
[----:B----4-:R-:W-:-:S07]  /*7fd0*/  MOV R0, UR5 ;  /* 0x0000000500007c02 */ /* 0x010fce0008000f00 */
.L_x_156:
[----:B-1----:R1:W2:Y:S02]  /*7fe0*/  SYNCS.PHASECHK.TRANS64.TRYWAIT P0, [R0+URZ], R3 ;  /* 0x00000003000075a7 */ /* 0x0022a400080011ff */
[----:B--2---:R-:W-:Y:S05]  /*7ff0*/  @!P0 NANOSLEEP.SYNCS 0x989680 ;  /* 0x009896800000895d */ /* 0x004fea0003900000 */
[----:B------:R-:W2:Y:S02]  /*8000*/  @!P0 SYNCS.PHASECHK.TRANS64 P0, [R0+URZ], R3 ;  /* 0x00000003000085a7 */ /* 0x000ea400080010ff */
[----:B--2---:R-:W-:Y:S05]  /*8010*/  @!P0 BRA `(.L_x_156) ;  /* 0xfffffffc00f08947 */ /* 0x004fea000383ffff */
[----:B------:R-:W-:Y:S05]  /*8020*/  BRA `(.L_x_157) ;  /* 0xffffffa800687947 */ /* 0x000fea000383ffff */
.L_x_45:
[----:B----4-:R-:W-:-:S07]  /*8030*/  MOV R0, UR5 ;  /* 0x0000000500007c02 */ /* 0x010fce0008000f00 */
.L_x_158:
[----:B-1----:R1:W2:Y:S02]  /*8040*/  SYNCS.PHASECHK.TRANS64.TRYWAIT P0, [R0+URZ], R3 ;  /* 0x00000003000075a7 */ /* 0x0022a400080011ff */
[----:B--2---:R-:W-:Y:S05]  /*8050*/  @!P0 NANOSLEEP.SYNCS 0x989680 ;  /* 0x009896800000895d */ /* 0x004fea0003900000 */
[----:B------:R-:W2:Y:S02]  /*8060*/  @!P0 SYNCS.PHASECHK.TRANS64 P0, [R0+URZ], R3 ;  /* 0x00000003000085a7 */ /* 0x000ea400080010ff */
[----:B--2---:R-:W-:Y:S05]  /*8070*/  @!P0 BRA `(.L_x_158) ;  /* 0xfffffffc00f08947 */ /* 0x004fea000383ffff */
[----:B------:R-:W-:Y:S05]  /*8080*/  BRA `(.L_x_159) ;  /* 0xffffffa800747947 */ /* 0x000fea000383ffff */
.L_x_46:
[----:B----4-:R-:W-:-:S07]  /*8090*/  MOV R0, UR5 ;  /* 0x0000000500007c02 */ /* 0x010fce0008000f00 */
.L_x_160:
[----:B-1----:R1:W2:Y:S02]  /*80a0*/  SYNCS.PHASECHK.TRANS64.TRYWAIT P0, [R0+URZ], R3 ;  /* 0x00000003000075a7 */ /* 0x0022a400080011ff */
[----:B--2---:R-:W-:Y:S05]  /*80b0*/  @!P0 NANOSLEEP.SYNCS 0x989680 ;  /* 0x009896800000895d */ /* 0x004fea0003900000 */
[----:B------:R-:W2:Y:S02]  /*80c0*/  @!P0 SYNCS.PHASECHK.TRANS64 P0, [R0+URZ], R3 ;  /* 0x00000003000085a7 */ /* 0x000ea400080010ff */
[----:B--2---:R-:W-:Y:S05]  /*80d0*/  @!P0 BRA `(.L_x_160) ;  /* 0xfffffffc00f08947 */ /* 0x004fea000383ffff */
[----:B------:R-:W-:Y:S05]  /*80e0*/  BRA `(.L_x_161) ;  /* 0xffffffa800807947 */ /* 0x000fea000383ffff */
.L_x_47:
[----:B----4-:R-:W-:-:S07]  /*80f0*/  MOV R0, UR5 ;  /* 0x0000000500007c02 */ /* 0x010fce0008000f00 */
.L_x_162:
[----:B-1----:R1:W2:Y:S02]  /*8100*/  SYNCS.PHASECHK.TRANS64.TRYWAIT P0, [R0+URZ], R3 ;  /* 0x00000003000075a7 */ /* 0x0022a400080011ff */
[----:B--2---:R-:W-:Y:S05]  /*8110*/  @!P0 NANOSLEEP.SYNCS 0x989680 ;  /* 0x009896800000895d */ /* 0x004fea0003900000 */
[----:B------:R-:W2:Y:S02]  /*8120*/  @!P0 SYNCS.PHASECHK.TRANS64 P0, [R0+URZ], R3 ;  /* 0x00000003000085a7 */ /* 0x000ea400080010ff */
[----:B--2---:R-:W-:Y:S05]  /*8130*/  @!P0 BRA `(.L_x_162) ;  /* 0xfffffffc00f08947 */ /* 0x004fea000383ffff */
[----:B------:R-:W-:Y:S05]  /*8140*/  BRA `(.L_x_163) ;  /* 0xffffffa8008c7947 */ /* 0x000fea000383ffff */
.L_x_48:
[----:B----4-:R-:W-:-:S07]  /*8150*/  MOV R0, UR5 ;  /* 0x0000000500007c02 */ /* 0x010fce0008000f00 */
.L_x_164:
[----:B-1----:R1:W2:Y:S02]  /*8160*/  SYNCS.PHASECHK.TRANS64.TRYWAIT P0, [R0+URZ], R3 ;  /* 0x00000003000075a7 */ /* 0x0022a400080011ff */
[----:B--2---:R-:W-:Y:S05]  /*8170*/  @!P0 NANOSLEEP.SYNCS 0x989680 ;  /* 0x009896800000895d */ /* 0x004fea0003900000 */
[----:B------:R-:W2:Y:S02]  /*8180*/  @!P0 SYNCS.PHASECHK.TRANS64 P0, [R0+URZ], R3 ;  /* 0x00000003000085a7 */ /* 0x000ea400080010ff */
[----:B--2---:R-:W-:Y:S05]  /*8190*/  @!P0 BRA `(.L_x_164) ;  /* 0xfffffffc00f08947 */ /* 0x004fea000383ffff */
[----:B------:R-:W-:Y:S05]  /*81a0*/  BRA `(.L_x_165) ;  /* 0xffffffa800987947 */ /* 0x000fea000383ffff */
.L_x_49:
[----:B----4-:R-:W-:-:S07]  /*81b0*/  MOV R0, UR5 ;  /* 0x0000000500007c02 */ /* 0x010fce0008000f00 */
.L_x_166:
[----:B-1----:R1:W2:Y:S02]  /*81c0*/  SYNCS.PHASECHK.TRANS64.TRYWAIT P0, [R0+URZ], R3 ;  /* 0x00000003000075a7 */ /* 0x0022a400080011ff */
[----:B--2---:R-:W-:Y:S05]  /*81d0*/  @!P0 NANOSLEEP.SYNCS 0x989680 ;  /* 0x009896800000895d */ /* 0x004fea0003900000 */
[----:B------:R-:W2:Y:S02]  /*81e0*/  @!P0 SYNCS.PHASECHK.TRANS64 P0, [R0+URZ], R3 ;  /* 0x00000003000085a7 */ /* 0x000ea400080010ff */
[----:B--2---:R-:W-:Y:S05]  /*81f0*/  @!P0 BRA `(.L_x_166) ;  /* 0xfffffffc00f08947 */ /* 0x004fea000383ffff */
[----:B------:R-:W-:Y:S05]  /*8200*/  BRA `(.L_x_167) ;  /* 0xffffffa800a47947 */ /* 0x000fea000383ffff */
.L_x_50:
[----:B----4-:R-:W-:-:S07]  /*8210*/  MOV R0, UR5 ;  /* 0x0000000500007c02 */ /* 0x010fce0008000f00 */
.L_x_168:
[----:B-1----:R1:W2:Y:S02]  /*8220*/  SYNCS.PHASECHK.TRANS64.TRYWAIT P0, [R0+URZ], R3 ;  /* 0x00000003000075a7 */ /* 0x0022a400080011ff */
[----:B--2---:R-:W-:Y:S05]  /*8230*/  @!P0 NANOSLEEP.SYNCS 0x989680 ;  /* 0x009896800000895d */ /* 0x004fea0003900000 */
[----:B------:R-:W2:Y:S02]  /*8240*/  @!P0 SYNCS.PHASECHK.TRANS64 P0, [R0+URZ], R3 ;  /* 0x00000003000085a7 */ /* 0x000ea400080010ff */
[----:B--2---:R-:W-:Y:S05]  /*8250*/  @!P0 BRA `(.L_x_168) ;  /* 0xfffffffc00f08947 */ /* 0x004fea000383ffff */
[----:B------:R-:W-:Y:S05]  /*8260*/  BRA `(.L_x_169) ;  /* 0xffffffa800b07947 */ /* 0x000fea000383ffff */
.L_x_51:
[----:B----4-:R-:W-:-:S07]  /*8270*/  MOV R0, UR5 ;  /* 0x0000000500007c02 */ /* 0x010fce0008000f00 */
.L_x_170:
[----:B-1----:R1:W2:Y:S02]  /*8280*/  SYNCS.PHASECHK.TRANS64.TRYWAIT P0, [R0+URZ], R3 ;  /* 0x00000003000075a7 */ /* 0x0022a400080011ff */
[----:B--2---:R-:W-:Y:S05]  /*8290*/  @!P0 NANOSLEEP.SYNCS 0x989680 ;  /* 0x009896800000895d */ /* 0x004fea0003900000 */
[----:B------:R-:W2:Y:S02]  /*82a0*/  @!P0 SYNCS.PHASECHK.TRANS64 P0, [R0+URZ], R3 ;  /* 0x00000003000085a7 */ /* 0x000ea400080010ff */
[----:B--2---:R-:W-:Y:S05]  /*82b0*/  @!P0 BRA `(.L_x_170) ;  /* 0xfffffffc00f08947 */ /* 0x004fea000383ffff */
[----:B------:R-:W-:Y:S05]  /*82c0*/  BRA `(.L_x_171) ;  /* 0xffffffa800bc7947 */ /* 0x000fea000383ffff */
.L_x_52:
[----:B----4-:R-:W-:-:S07]  /*82d0*/  MOV R0, UR5 ;  /* 0x0000000500007c02 */ /* 0x010fce0008000f00 */
.L_x_172:
[----:B-1----:R1:W2:Y:S02]  /*82e0*/  SYNCS.PHASECHK.TRANS64.TRYWAIT P0, [R0+URZ], R3 ;  /* 0x00000003000075a7 */ /* 0x0022a400080011ff */
[----:B--2---:R-:W-:Y:S05]  /*82f0*/  @!P0 NANOSLEEP.SYNCS 0x989680 ;  /* 0x009896800000895d */ /* 0x004fea0003900000 */
[----:B------:R-:W2:Y:S02]  /*8300*/  @!P0 SYNCS.PHASECHK.TRANS64 P0, [R0+URZ], R3 ;  /* 0x00000003000085a7 */ /* 0x000ea400080010ff */
[----:B--2---:R-:W-:Y:S05]  /*8310*/  @!P0 BRA `(.L_x_172) ;  /* 0xfffffffc00f08947 */ /* 0x004fea000383ffff */
[----:B------:R-:W-:Y:S05]  /*8320*/  BRA `(.L_x_173) ;  /* 0xffffffa800c87947 */ /* 0x000fea000383ffff */
.L_x_53:
[----:B----4-:R-:W-:-:S07]  /*8330*/  MOV R0, UR5 ;  /* 0x0000000500007c02 */ /* 0x010fce0008000f00 */
.L_x_174:
[----:B-1----:R1:W2:Y:S02]  /*8340*/  SYNCS.PHASECHK.TRANS64.TRYWAIT P0, [R0+URZ], R3 ;  /* 0x00000003000075a7 */ /* 0x0022a400080011ff */
[----:B--2---:R-:W-:Y:S05]  /*8350*/  @!P0 NANOSLEEP.SYNCS 0x989680 ;  /* 0x009896800000895d */ /* 0x004fea0003900000 */
[----:B------:R-:W2:Y:S02]  /*8360*/  @!P0 SYNCS.PHASECHK.TRANS64 P0, [R0+URZ], R3 ;  /* 0x00000003000085a7 */ /* 0x000ea400080010ff */
[----:B--2---:R-:W-:Y:S05]  /*8370*/  @!P0 BRA `(.L_x_174) ;  /* 0xfffffffc00f08947 */ /* 0x004fea000383ffff */
[----:B------:R-:W-:Y:S05]  /*8380*/  BRA `(.L_x_175) ;  /* 0xffffffa800d47947 */ /* 0x000fea000383ffff */
.L_x_54:
[----:B----4-:R-:W-:-:S07]  /*8390*/  MOV R0, UR5 ;  /* 0x0000000500007c02 */ /* 0x010fce0008000f00 */
.L_x_176:
[----:B-1----:R1:W2:Y:S02]  /*83a0*/  SYNCS.PHASECHK.TRANS64.TRYWAIT P0, [R0+URZ], R3 ;  /* 0x00000003000075a7 */ /* 0x0022a400080011ff */
[----:B--2---:R-:W-:Y:S05]  /*83b0*/  @!P0 NANOSLEEP.SYNCS 0x989680 ;  /* 0x009896800000895d */ /* 0x004fea0003900000 */
[----:B------:R-:W2:Y:S02]  /*83c0*/  @!P0 SYNCS.PHASECHK.TRANS64 P0, [R0+URZ], R3 ;  /* 0x00000003000085a7 */ /* 0x000ea400080010ff */
[----:B--2---:R-:W-:Y:S05]  /*83d0*/  @!P0 BRA `(.L_x_176) ;  /* 0xfffffffc00f08947 */ /* 0x004fea000383ffff */
[----:B------:R-:W-:Y:S05]  /*83e0*/  BRA `(.L_x_177) ;  /* 0xffffffa800e07947 */ /* 0x000fea000383ffff */
.L_x_55:
[----:B----4-:R-:W-:-:S07]  /*83f0*/  MOV R0, UR5 ;  /* 0x0000000500007c02 */ /* 0x010fce0008000f00 */
.L_x_178:
[----:B-1----:R1:W2:Y:S02]  /*8400*/  SYNCS.PHASECHK.TRANS64.TRYWAIT P0, [R0+URZ], R3 ;  /* 0x00000003000075a7 */ /* 0x0022a400080011ff */
[----:B--2---:R-:W-:Y:S05]  /*8410*/  @!P0 NANOSLEEP.SYNCS 0x989680 ;  /* 0x009896800000895d */ /* 0x004fea0003900000 */
[----:B------:R-:W2:Y:S02]  /*8420*/  @!P0 SYNCS.PHASECHK.TRANS64 P0, [R0+URZ], R3 ;  /* 0x00000003000085a7 */ /* 0x000ea400080010ff */
[----:B--2---:R-:W-:Y:S05]  /*8430*/  @!P0 BRA `(.L_x_178) ;  /* 0xfffffffc00f08947 */ /* 0x004fea000383ffff */
[----:B------:R-:W-:Y:S05]  /*8440*/  BRA `(.L_x_179) ;  /* 0xffffffa800ec7947 */ /* 0x000fea000383ffff */
.L_x_56:
[----:B----4-:R-:W-:-:S07]  /*8450*/  MOV R0, UR5 ;  /* 0x0000000500007c02 */ /* 0x010fce0008000f00 */
.L_x_180:
[----:B-1----:R1:W2:Y:S02]  /*8460*/  SYNCS.PHASECHK.TRANS64.TRYWAIT P0, [R0+URZ], R3 ;  /* 0x00000003000075a7 */ /* 0x0022a400080011ff */
[----:B--2---:R-:W-:Y:S05]  /*8470*/  @!P0 NANOSLEEP.SYNCS 0x989680 ;  /* 0x009896800000895d */ /* 0x004fea0003900000 */
[----:B------:R-:W2:Y:S02]  /*8480*/  @!P0 SYNCS.PHASECHK.TRANS64 P0, [R0+URZ], R3 ;  /* 0x00000003000085a7 */ /* 0x000ea400080010ff */
[----:B--2---:R-:W-:Y:S05]  /*8490*/  @!P0 BRA `(.L_x_180) ;  /* 0xfffffffc00f08947 */ /* 0x004fea000383ffff */
[----:B------:R-:W-:Y:S05]  /*84a0*/  BRA `(.L_x_181) ;  /* 0xffffffa800f87947 */ /* 0x000fea000383ffff */
.L_x_57:
[----:B----4-:R-:W-:-:S07]  /*84b0*/  MOV R0, UR5 ;  /* 0x0000000500007c02 */ /* 0x010fce0008000f00 */
.L_x_182:
[----:B-1----:R1:W2:Y:S02]  /*84c0*/  SYNCS.PHASECHK.TRANS64.TRYWAIT P0, [R0+URZ], R3 ;  /* 0x00000003000075a7 */ /* 0x0022a400080011ff */
[----:B--2---:R-:W-:Y:S05]  /*84d0*/  @!P0 NANOSLEEP.SYNCS 0x989680 ;  /* 0x009896800000895d */ /* 0x004fea0003900000 */
[----:B------:R-:W2:Y:S02]  /*84e0*/  @!P0 SYNCS.PHASECHK.TRANS64 P0, [R0+URZ], R3 ;  /* 0x00000003000085a7 */ /* 0x000ea400080010ff */
[----:B--2---:R-:W-:Y:S05]  /*84f0*/  @!P0 BRA `(.L_x_182) ;  /* 0xfffffffc00f08947 */ /* 0x004fea000383ffff */
[----:B------:R-:W-:Y:S05]  /*8500*/  BRA `(.L_x_183) ;  /* 0xffffffac00047947 */ /* 0x000fea000383ffff */
.L_x_58:
[----:B----4-:R-:W-:-:S07]  /*8510*/  MOV R0, UR5 ;  /* 0x0000000500007c02 */ /* 0x010fce0008000f00 */
.L_x_184:
[----:B-1----:R1:W2:Y:S02]  /*8520*/  SYNCS.PHASECHK.TRANS64.TRYWAIT P0, [R0+URZ], R3 ;  /* 0x00000003000075a7 */ /* 0x0022a400080011ff */
[----:B--2---:R-:W-:Y:S05]  /*8530*/  @!P0 NANOSLEEP.SYNCS 0x989680 ;  /* 0x009896800000895d */ /* 0x004fea0003900000 */
[----:B------:R-:W2:Y:S02]  /*8540*/  @!P0 SYNCS.PHASECHK.TRANS64 P0, [R0+URZ], R3 ;  /* 0x00000003000085a7 */ /* 0x000ea400080010ff */
[----:B--2---:R-:W-:Y:S05]  /*8550*/  @!P0 BRA `(.L_x_184) ;  /* 0xfffffffc00f08947 */ /* 0x004fea000383ffff */
[----:B------:R-:W-:Y:S05]  /*8560*/  BRA `(.L_x_185) ;  /* 0xffffffac00107947 */ /* 0x000fea000383ffff */
.L_x_59:
[----:B----4-:R-:W-:-:S07]  /*8570*/  MOV R0, UR5 ;  /* 0x0000000500007c02 */ /* 0x010fce0008000f00 */
.L_x_186:
[----:B-1----:R1:W2:Y:S02]  /*8580*/  SYNCS.PHASECHK.TRANS64.TRYWAIT P0, [R0+URZ], R3 ;  /* 0x00000003000075a7 */ /* 0x0022a400080011ff */
[----:B--2---:R-:W-:Y:S05]  /*8590*/  @!P0 NANOSLEEP.SYNCS 0x989680 ;  /* 0x009896800000895d */ /* 0x004fea0003900000 */
[----:B------:R-:W2:Y:S02]  /*85a0*/  @!P0 SYNCS.PHASECHK.TRANS64 P0, [R0+URZ], R3 ;  /* 0x00000003000085a7 */ /* 0x000ea400080010ff */
[----:B--2---:R-:W-:Y:S05]  /*85b0*/  @!P0 BRA `(.L_x_186) ;  /* 0xfffffffc00f08947 */ /* 0x004fea000383ffff */
[----:B------:R-:W-:Y:S05]  /*85c0*/  BRA `(.L_x_187) ;  /* 0xffffffac001c7947 */ /* 0x000fea000383ffff */
.L_x_60:
[----:B----4-:R-:W-:-:S07]  /*85d0*/  MOV R0, UR5 ;  /* 0x0000000500007c02 */ /* 0x010fce0008000f00 */
.L_x_188:
[----:B-1----:R1:W2:Y:S02]  /*85e0*/  SYNCS.PHASECHK.TRANS64.TRYWAIT P0, [R0+URZ], R3 ;  /* 0x00000003000075a7 */ /* 0x0022a400080011ff */
[----:B--2---:R-:W-:Y:S05]  /*85f0*/  @!P0 NANOSLEEP.SYNCS 0x989680 ;  /* 0x009896800000895d */ /* 0x004fea0003900000 */
[----:B------:R-:W2:Y:S02]  /*8600*/  @!P0 SYNCS.PHASECHK.TRANS64 P0, [R0+URZ], R3 ;  /* 0x00000003000085a7 */ /* 0x000ea400080010ff */
[----:B--2---:R-:W-:Y:S05]  /*8610*/  @!P0 BRA `(.L_x_188) ;  /* 0xfffffffc00f08947 */ /* 0x004fea000383ffff */
[----:B------:R-:W-:Y:S05]  /*8620*/  BRA `(.L_x_189) ;  /* 0xffffffac00287947 */ /* 0x000fea000383ffff */
.L_x_61:
[----:B----4-:R-:W-:-:S07]  /*8630*/  MOV R0, UR5 ;  /* 0x0000000500007c02 */ /* 0x010fce0008000f00 */
.L_x_190:
[----:B-1----:R1:W2:Y:S02]  /*8640*/  SYNCS.PHASECHK.TRANS64.TRYWAIT P0, [R0+URZ], R3 ;  /* 0x00000003000075a7 */ /* 0x0022a400080011ff */
[----:B--2---:R-:W-:Y:S05]  /*8650*/  @!P0 NANOSLEEP.SYNCS 0x989680 ;  /* 0x009896800000895d */ /* 0x004fea0003900000 */
[----:B------:R-:W2:Y:S02]  /*8660*/  @!P0 SYNCS.PHASECHK.TRANS64 P0, [R0+URZ], R3 ;  /* 0x00000003000085a7 */ /* 0x000ea400080010ff */
[----:B--2---:R-:W-:Y:S05]  /*8670*/  @!P0 BRA `(.L_x_190) ;  /* 0xfffffffc00f08947 */ /* 0x004fea000383ffff */
[----:B------:R-:W-:Y:S05]  /*8680*/  BRA `(.L_x_191) ;  /* 0xffffffac00347947 */ /* 0x000fea000383ffff */
.L_x_64:
[----:B-1----:R1:W2:Y:S02]  /*8690*/  SYNCS.PHASECHK.TRANS64.TRYWAIT P0, [R0+URZ+0x240], R4 ;  /* 0x00024004000075a7 */ /* 0x0022a400080011ff */
[----:B--2---:R-:W-:Y:S05]  /*86a0*/  @!P0 NANOSLEEP.SYNCS 0x989680 ;  /* 0x009896800000895d */ /* 0x004fea0003900000 */
[----:B------:R-:W2:Y:S02]  /*86b0*/  @!P0 SYNCS.PHASECHK.TRANS64 P0, [R0+URZ+0x240], R4 ;  /* 0x00024004000085a7 */ /* 0x000ea400080010ff */
[----:B--2---:R-:W-:Y:S05]  /*86c0*/  @!P0 BRA `(.L_x_64) ;  /* 0xfffffffc00f08947 */ /* 0x004fea000383ffff */
[----:B------:R-:W-:Y:S05]  /*86d0*/  BRA `(.L_x_192) ;  /* 0xffffffac00907947 */ /* 0x000fea000383ffff */
.L_x_65:
[----:B------:R-:W-:-:S07]  /*86e0*/  MOV R0, UR5 ;  /* 0x0000000500007c02 */ /* 0x000fce0008000f00 */
.L_x_193:
[----:B-1----:R1:W2:Y:S02]  /*86f0*/  SYNCS.PHASECHK.TRANS64.TRYWAIT P0, [R0+URZ+0x1f0], R5 ;  /* 0x0001f005000075a7 */ /* 0x0022a400080011ff */
[----:B--2---:R-:W-:Y:S05]  /*8700*/  @!P0 NANOSLEEP.SYNCS 0x989680 ;  /* 0x009896800000895d */ /* 0x004fea0003900000 */
[----:B------:R-:W2:Y:S02]  /*8710*/  @!P0 SYNCS.PHASECHK.TRANS64 P0, [R0+URZ+0x1f0], R5 ;  /* 0x0001f005000085a7 */ /* 0x000ea400080010ff */
[----:B--2---:R-:W-:Y:S05]  /*8720*/  @!P0 BRA `(.L_x_193) ;  /* 0xfffffffc00f08947 */ /* 0x004fea000383ffff */
[----:B------:R-:W-:Y:S05]  /*8730*/  BRA `(.L_x_194) ;  /* 0xffffffac00a07947 */ /* 0x000fea000383ffff */
.L_x_66:
[----:B-1----:R1:W2:Y:S02]  /*8740*/  SYNCS.PHASECHK.TRANS64.TRYWAIT P1, [R0+URZ+0x1e0], R4 ;  /* 0x0001e004000075a7 */ /* 0x0022a400080211ff */
[----:B--2---:R-:W-:Y:S05]  /*8750*/  @!P1 NANOSLEEP.SYNCS 0x989680 ;  /* 0x009896800000995d */ /* 0x004fea0003900000 */
[----:B------:R-:W2:Y:S02]  /*8760*/  @!P1 SYNCS.PHASECHK.TRANS64 P1, [R0+URZ+0x1e0], R4 ;  /* 0x0001e004000095a7 */ /* 0x000ea400080210ff */
[----:B--2---:R-:W-:Y:S05]  /*8770*/  @!P1 BRA `(.L_x_66) ;  /* 0xfffffffc00f09947 */ /* 0x004fea000383ffff */
[----:B------:R-:W-:Y:S05]  /*8780*/  BRA `(.L_x_195) ;  /* 0xffffffac00d07947 */ /* 0x000fea000383ffff */
.L_x_69:
[----:B------:R-:W-:-:S07]  /*8790*/  MOV R0, UR5 ;  /* 0x0000000500007c02 */ /* 0x000fce0008000f00 */
.L_x_196:
[----:B-1----:R1:W2:Y:S02]  /*87a0*/  SYNCS.PHASECHK.TRANS64.TRYWAIT P0, [R0+URZ+0x1f0], R2 ;  /* 0x0001f002000075a7 */ /* 0x0022a400080011ff */
[----:B--2---:R-:W-:Y:S05]  /*87b0*/  @!P0 NANOSLEEP.SYNCS 0x989680 ;  /* 0x009896800000895d */ /* 0x004fea0003900000 */
[----:B------:R-:W2:Y:S02]  /*87c0*/  @!P0 SYNCS.PHASECHK.TRANS64 P0, [R0+URZ+0x1f0], R2 ;  /* 0x0001f002000085a7 */ /* 0x000ea400080010ff */
[----:B--2---:R-:W-:Y:S05]  /*87d0*/  @!P0 BRA `(.L_x_196) ;  /* 0xfffffffc00f08947 */ /* 0x004fea000383ffff */
[----:B------:R-:W-:Y:S05]  /*87e0*/  BRA `(.L_x_68) ;  /* 0xffffffb000247947 */ /* 0x000fea000383ffff */
.L_x_76:
[----:B-1----:R1:W2:Y:S02]  /*87f0*/  SYNCS.PHASECHK.TRANS64.TRYWAIT P1, [R0+URZ+0x1e0], R2 ;  /* 0x0001e002000075a7 */ /* 0x0022a400080211ff */
[----:B--2---:R-:W-:Y:S05]  /*8800*/  @!P1 NANOSLEEP.SYNCS 0x989680 ;  /* 0x009896800000995d */ /* 0x004fea0003900000 */
[----:B------:R-:W2:Y:S02]  /*8810*/  @!P1 SYNCS.PHASECHK.TRANS64 P1, [R0+URZ+0x1e0], R2 ;  /* 0x0001e002000095a7 */ /* 0x000ea400080210ff */
[----:B--2---:R-:W-:Y:S05]  /*8820*/  @!P1 BRA `(.L_x_76) ;  /* 0xfffffffc00f09947 */ /* 0x004fea000383ffff */
[----:B------:R-:W-:Y:S05]  /*8830*/  BRA `(.L_x_197) ;  /* 0xffffffb400847947 */ /* 0x000fea000383ffff */
.L_x_77:
[----:B------:R-:W-:-:S07]  /*8840*/  MOV R2, UR8 ;  /* 0x0000000800027c02 */ /* 0x000fce0008000f00 */
.L_x_198:
[----:B-1----:R1:W2:Y:S02]  /*8850*/  SYNCS.PHASECHK.TRANS64.TRYWAIT P0, [R2+URZ+0x220], R0 ;  /* 0x00022000020075a7 */ /* 0x0022a400080011ff */
[----:B--2---:R-:W-:Y:S05]  /*8860*/  @!P0 NANOSLEEP.SYNCS 0x989680 ;  /* 0x009896800000895d */ /* 0x004fea0003900000 */
[----:B------:R-:W2:Y:S02]  /*8870*/  @!P0 SYNCS.PHASECHK.TRANS64 P0, [R2+URZ+0x220], R0 ;  /* 0x00022000020085a7 */ /* 0x000ea400080010ff */
[----:B--2---:R-:W-:Y:S05]  /*8880*/  @!P0 BRA `(.L_x_198) ;  /* 0xfffffffc00f08947 */ /* 0x004fea000383ffff */
[----:B------:R-:W-:Y:S05]  /*8890*/  BRA `(.L_x_199) ;  /* 0xffffffb400d47947 */ /* 0x000fea000383ffff */
.L_x_80:
[----:B------:R-:W-:Y:S07]  /*88a0*/  MOV R0, UR7 ;  /* 0x0000000700007c02 */ /* 0x000fee0008000f00 */
.L_x_200:
[----:B-1----:R1:W2:Y:S02]  /*88b0*/  SYNCS.PHASECHK.TRANS64.TRYWAIT P0, [R0+URZ], R2 ;  /* 0x00000002000075a7 */ /* 0x0022a400080011ff */
[----:B--2---:R-:W-:Y:S05]  /*88c0*/  @!P0 NANOSLEEP.SYNCS 0x989680 ;  /* 0x009896800000895d */ /* 0x004fea0003900000 */
[----:B------:R-:W2:Y:S02]  /*88d0*/  @!P0 SYNCS.PHASECHK.TRANS64 P0, [R0+URZ], R2 ;  /* 0x00000002000085a7 */ /* 0x000ea400080010ff */
[----:B--2---:R-:W-:Y:S05]  /*88e0*/  @!P0 BRA `(.L_x_200) ;  /* 0xfffffffc00f08947 */ /* 0x004fea000383ffff */
[----:B------:R-:W-:Y:S05]  /*88f0*/  BRA `(.L_x_79) ;  /* 0xffffffb400f07947 */ /* 0x000fea000383ffff */
.L_x_83:
[----:B------:R-:W-:-:S07]  /*8900*/  MOV R0, UR5 ;  /* 0x0000000500007c02 */ /* 0x000fce0008000f00 */
.L_x_201:
[----:B--2---:R2:W3:Y:S02]  /*8910*/  SYNCS.PHASECHK.TRANS64.TRYWAIT P0, [R0+URZ], R2 ;  /* 0x00000002000075a7 */ /* 0x0044e400080011ff */
[----:B---3--:R-:W-:Y:S05]  /*8920*/  @!P0 NANOSLEEP.SYNCS 0x989680 ;  /* 0x009896800000895d */ /* 0x008fea0003900000 */
[----:B------:R-:W3:Y:S02]  /*8930*/  @!P0 SYNCS.PHASECHK.TRANS64 P0, [R0+URZ], R2 ;  /* 0x00000002000085a7 */ /* 0x000ee400080010ff */
[----:B---3--:R-:W-:Y:S05]  /*8940*/  @!P0 BRA `(.L_x_201) ;  /* 0xfffffffc00f08947 */ /* 0x008fea000383ffff */
[----:B------:R-:W-:Y:S05]  /*8950*/  BRA `(.L_x_202) ;  /* 0xffffffb800a47947 */ /* 0x000fea000383ffff */
.L_x_84:
[----:B------:R-:W-:-:S07]  /*8960*/  MOV R0, UR5 ;  /* 0x0000000500007c02 */ /* 0x000fce0008000f00 */
.L_x_203:
[----:B-1----:R1:W2:Y:S02]  /*8970*/  SYNCS.PHASECHK.TRANS64.TRYWAIT P0, [R0+URZ], R3 ;  /* 0x00000003000075a7 */ /* 0x0022a400080011ff */
[----:B--2---:R-:W-:Y:S05]  /*8980*/  @!P0 NANOSLEEP.SYNCS 0x989680 ;  /* 0x009896800000895d */ /* 0x004fea0003900000 */
[----:B------:R-:W2:Y:S02]  /*8990*/  @!P0 SYNCS.PHASECHK.TRANS64 P0, [R0+URZ], R3 ;  /* 0x00000003000085a7 */ /* 0x000ea400080010ff */
[----:B--2---:R-:W-:Y:S05]  /*89a0*/  @!P0 BRA `(.L_x_203) ;  /* 0xfffffffc00f08947 */ /* 0x004fea000383ffff */
[----:B------:R-:W-:Y:S05]  /*89b0*/  BRA `(.L_x_204) ;  /* 0xffffffb800b07947 */ /* 0x000fea000383ffff */
.L_x_85:
[----:B------:R-:W-:-:S07]  /*89c0*/  MOV R0, UR5 ;  /* 0x0000000500007c02 */ /* 0x000fce0008000f00 */
.L_x_205:
[----:B-1----:R1:W2:Y:S02]  /*89d0*/  SYNCS.PHASECHK.TRANS64.TRYWAIT P0, [R0+URZ], R3 ;  /* 0x00000003000075a7 */ /* 0x0022a400080011ff */
[----:B--2---:R-:W-:Y:S05]  /*89e0*/  @!P0 NANOSLEEP.SYNCS 0x989680 ;  /* 0x009896800000895d */ /* 0x004fea0003900000 */
[----:B------:R-:W2:Y:S02]  /*89f0*/  @!P0 SYNCS.PHASECHK.TRANS64 P0, [R0+URZ], R3 ;  /* 0x00000003000085a7 */ /* 0x000ea400080010ff */
[----:B--2---:R-:W-:Y:S05]  /*8a00*/  @!P0 BRA `(.L_x_205) ;  /* 0xfffffffc00f08947 */ /* 0x004fea000383ffff */
[----:B------:R-:W-:Y:S05]  /*8a10*/  BRA `(.L_x_206) ;  /* 0xffffffb800bc7947 */ /* 0x000fea000383ffff */
.L_x_86:
[----:B-1----:R-:W-:-:S07]  /*8a20*/  MOV R0, UR7 ;  /* 0x0000000700007c02 */ /* 0x002fce0008000f00 */
.L_x_207:
[----:B-1----:R1:W2:Y:S02]  /*8a30*/  SYNCS.PHASECHK.TRANS64.TRYWAIT P0, [R0+URZ], R2 ;  /* 0x00000002000075a7 */ /* 0x0022a400080011ff */
[----:B--2---:R-:W-:Y:S05]  /*8a40*/  @!P0 NANOSLEEP.SYNCS 0x989680 ;  /* 0x009896800000895d */ /* 0x004fea0003900000 */
[----:B------:R-:W2:Y:S02]  /*8a50*/  @!P0 SYNCS.PHASECHK.TRANS64 P0, [R0+URZ], R2 ;  /* 0x00000002000085a7 */ /* 0x000ea400080010ff */
[----:B--2---:R-:W-:Y:S05]  /*8a60*/  @!P0 BRA `(.L_x_207) ;  /* 0xfffffffc00f08947 */ /* 0x004fea000383ffff */
[----:B------:R-:W-:Y:S05]  /*8a70*/  BRA `(.L_x_208) ;  /* 0xffffffb800c87947 */ /* 0x000fea000383ffff */
.L_x_91:
[----:B--2---:R2:W3:Y:S02]  /*8a80*/  SYNCS.PHASECHK.TRANS64.TRYWAIT P0, [R0+URZ+0x1e0], R2 ;  /* 0x0001e002000075a7 */ /* 0x0044e400080011ff */
[----:B---3--:R-:W-:Y:S05]  /*8a90*/  @!P0 NANOSLEEP.SYNCS 0x989680 ;  /* 0x009896800000895d */ /* 0x008fea0003900000 */
[----:B------:R-:W3:Y:S02]  /*8aa0*/  @!P0 SYNCS.PHASECHK.TRANS64 P0, [R0+URZ+0x1e0], R2 ;  /* 0x0001e002000085a7 */ /* 0x000ee400080010ff */
[----:B---3--:R-:W-:Y:S05]  /*8ab0*/  @!P0 BRA `(.L_x_91) ;  /* 0xfffffffc00f08947 */ /* 0x008fea000383ffff */
[----:B------:R-:W-:Y:S05]  /*8ac0*/  BRA `(.L_x_209) ;  /* 0xffffffbc00c07947 */ /* 0x000fea000383ffff */
.L_x_94:
[----:B------:R-:W-:Y:S07]  /*8ad0*/  MOV R0, UR7 ;  /* 0x0000000700007c02 */ /* 0x000fee0008000f00 */
.L_x_210:
[----:B--2---:R2:W3:Y:S02]  /*8ae0*/  SYNCS.PHASECHK.TRANS64.TRYWAIT P0, [R0+URZ+0x1d8], R2 ;  /* 0x0001d802000075a7 */ /* 0x0044e400080011ff */
[----:B---3--:R-:W-:Y:S05]  /*8af0*/  @!P0 NANOSLEEP.SYNCS 0x989680 ;  /* 0x009896800000895d */ /* 0x008fea0003900000 */
[----:B------:R-:W3:Y:S02]  /*8b00*/  @!P0 SYNCS.PHASECHK.TRANS64 P0, [R0+URZ+0x1d8], R2 ;  /* 0x0001d802000085a7 */ /* 0x000ee400080010ff */
[----:B---3--:R-:W-:Y:S05]  /*8b10*/  @!P0 BRA `(.L_x_210) ;  /* 0xfffffffc00f08947 */ /* 0x008fea000383ffff */
[----:B------:R-:W-:Y:S05]  /*8b20*/  BRA `(.L_x_93) ;  /* 0xffffffc000a07947 */ /* 0x000fea000383ffff */
.L_x_97:
[----:B------:R-:W-:Y:S07]  /*8b30*/  MOV R0, UR15 ;  /* 0x0000000f00007c02 */ /* 0x000fee0008000f00 */
.L_x_211:
[----:B-1----:R1:W2:Y:S02]  /*8b40*/  SYNCS.PHASECHK.TRANS64.TRYWAIT P0, [R0+URZ+0x1b8], R9 ;  /* 0x0001b809000075a7 */ /* 0x0022a400080011ff */
[----:B--2---:R-:W-:Y:S05]  /*8b50*/  @!P0 NANOSLEEP.SYNCS 0x989680 ;  /* 0x009896800000895d */ /* 0x004fea0003900000 */
[----:B------:R-:W2:Y:S02]  /*8b60*/  @!P0 SYNCS.PHASECHK.TRANS64 P0, [R0+URZ+0x1b8], R9 ;  /* 0x0001b809000085a7 */ /* 0x000ea400080010ff */
[----:B--2---:R-:W-:Y:S05]  /*8b70*/  @!P0 BRA `(.L_x_211) ;  /* 0xfffffffc00f08947 */ /* 0x004fea000383ffff */
[----:B------:R-:W-:Y:S05]  /*8b80*/  BRA `(.L_x_212) ;  /* 0xffffffc400187947 */ /* 0x000fea000383ffff */
.L_x_98:
[----:B------:R-:W-:Y:S07]  /*8b90*/  MOV R0, UR13 ;  /* 0x0000000d00007c02 */ /* 0x000fee0008000f00 */
.L_x_213:
[----:B-1----:R1:W2:Y:S02]  /*8ba0*/  SYNCS.PHASECHK.TRANS64.TRYWAIT P0, [R0+URZ+0x1b8], R20 ;  /* 0x0001b814000075a7 */ /* 0x0022a400080011ff */
[----:B--2---:R-:W-:Y:S05]  /*8bb0*/  @!P0 NANOSLEEP.SYNCS 0x989680 ;  /* 0x009896800000895d */ /* 0x004fea0003900000 */
[----:B------:R-:W2:Y:S02]  /*8bc0*/  @!P0 SYNCS.PHASECHK.TRANS64 P0, [R0+URZ+0x1b8], R20 ;  /* 0x0001b814000085a7 */ /* 0x000ea400080010ff */
[----:B--2---:R-:W-:Y:S05]  /*8bd0*/  @!P0 BRA `(.L_x_213) ;  /* 0xfffffffc00f08947 */ /* 0x004fea000383ffff */
[----:B------:R-:W-:Y:S05]  /*8be0*/  BRA `(.L_x_214) ;  /* 0xffffffc400b87947 */ /* 0x000fea000383ffff */
.L_x_100:
[----:B------:R-:W-:-:S07]  /*8bf0*/  MOV R0, UR4 ;  /* 0x0000000400007c02 */ /* 0x000fce0008000f00 */
.L_x_215:
[----:B-1----:R1:W3:Y:S02]  /*8c00*/  SYNCS.PHASECHK.TRANS64.TRYWAIT P0, [R0+URZ], R2 ;  /* 0x00000002000075a7 */ /* 0x0022e400080011ff */
[----:B---3--:R-:W-:Y:S05]  /*8c10*/  @!P0 NANOSLEEP.SYNCS 0x989680 ;  /* 0x009896800000895d */ /* 0x008fea0003900000 */
[----:B------:R-:W3:Y:S02]  /*8c20*/  @!P0 SYNCS.PHASECHK.TRANS64 P0, [R0+URZ], R2 ;  /* 0x00000002000085a7 */ /* 0x000ee400080010ff */
[----:B---3--:R-:W-:Y:S05]  /*8c30*/  @!P0 BRA `(.L_x_215) ;  /* 0xfffffffc00f08947 */ /* 0x008fea000383ffff */
[----:B------:R-:W-:Y:S05]  /*8c40*/  BRA `(.L_x_216) ;  /* 0xffffffc800447947 */ /* 0x000fea000383ffff */
.L_x_101:
[----:B------:R-:W-:-:S07]  /*8c50*/  MOV R0, UR4 ;  /* 0x0000000400007c02 */ /* 0x000fce0008000f00 */
.L_x_217:
[----:B-1----:R1:W3:Y:S02]  /*8c60*/  SYNCS.PHASECHK.TRANS64.TRYWAIT P0, [R0+URZ], R2 ;  /* 0x00000002000075a7 */ /* 0x0022e400080011ff */
[----:B---3--:R-:W-:Y:S05]  /*8c70*/  @!P0 NANOSLEEP.SYNCS 0x989680 ;  /* 0x009896800000895d */ /* 0x008fea0003900000 */
[----:B------:R-:W3:Y:S02]  /*8c80*/  @!P0 SYNCS.PHASECHK.TRANS64 P0, [R0+URZ], R2 ;  /* 0x00000002000085a7 */ /* 0x000ee400080010ff */
[----:B---3--:R-:W-:Y:S05]  /*8c90*/  @!P0 BRA `(.L_x_217) ;  /* 0xfffffffc00f08947 */ /* 0x008fea000383ffff */
[----:B------:R-:W-:Y:S05]  /*8ca0*/  BRA `(.L_x_218) ;  /* 0xffffffc800507947 */ /* 0x000fea000383ffff */
.L_x_103:
[----:B--2---:R2:W4:Y:S02]  /*8cb0*/  SYNCS.PHASECHK.TRANS64.TRYWAIT P0, [R0+URZ+0x1e0], R2 ;  /* 0x0001e002000075a7 */ /* 0x00452400080011ff */
[----:B----4-:R-:W-:Y:S05]  /*8cc0*/  @!P0 NANOSLEEP.SYNCS 0x989680 ;  /* 0x009896800000895d */ /* 0x010fea0003900000 */
[----:B------:R-:W4:Y:S02]  /*8cd0*/  @!P0 SYNCS.PHASECHK.TRANS64 P0, [R0+URZ+0x1e0], R2 ;  /* 0x0001e002000085a7 */ /* 0x000f2400080010ff */
[----:B----4-:R-:W-:Y:S05]  /*8ce0*/  @!P0 BRA `(.L_x_103) ;  /* 0xfffffffc00f08947 */ /* 0x010fea000383ffff */
[----:B------:R-:W-:Y:S05]  /*8cf0*/  BRA `(.L_x_219) ;  /* 0xffffffcc00407947 */ /* 0x000fea000383ffff */
.L_x_113:
[----:B-1----:R1:W3:Y:S02]  /*8d00*/  SYNCS.PHASECHK.TRANS64.TRYWAIT P1, [R2+URZ+0x1a0], R4 ;  /* 0x0001a004020075a7 */ /* 0x0022e400080211ff */
[----:B---3--:R-:W-:Y:S05]  /*8d10*/  @!P1 NANOSLEEP.SYNCS 0x989680 ;  /* 0x009896800000995d */ /* 0x008fea0003900000 */
[----:B------:R-:W3:Y:S02]  /*8d20*/  @!P1 SYNCS.PHASECHK.TRANS64 P1, [R2+URZ+0x1a0], R4 ;  /* 0x0001a004020095a7 */ /* 0x000ee400080210ff */
[----:B---3--:R-:W-:Y:S05]  /*8d30*/  @!P1 BRA `(.L_x_113) ;  /* 0xfffffffc00f09947 */ /* 0x008fea000383ffff */
[----:B------:R-:W-:Y:S05]  /*8d40*/  BRA `(.L_x_112) ;  /* 0xffffffd800407947 */ /* 0x000fea000383ffff */
.L_x_115:
[----:B-1----:R1:W2:Y:S02]  /*8d50*/  SYNCS.PHASECHK.TRANS64.TRYWAIT P0, [R44+URZ+0x200], R3 ;  /* 0x000200032c0075a7 */ /* 0x0022a400080011ff */
[----:B--2---:R-:W-:Y:S05]  /*8d60*/  @!P0 NANOSLEEP.SYNCS 0x989680 ;  /* 0x009896800000895d */ /* 0x004fea0003900000 */
[----:B------:R-:W2:Y:S02]  /*8d70*/  @!P0 SYNCS.PHASECHK.TRANS64 P0, [R44+URZ+0x200], R3 ;  /* 0x000200032c0085a7 */ /* 0x000ea400080010ff */
[----:B--2---:R-:W-:Y:S05]  /*8d80*/  @!P0 BRA `(.L_x_115) ;  /* 0xfffffffc00f08947 */ /* 0x004fea000383ffff */
[----:B------:R-:W-:Y:S05]  /*8d90*/  BRA `(.L_x_114) ;  /* 0xffffffd800907947 */ /* 0x000fea000383ffff */
.L_x_126:
[----:B-1----:R1:W2:Y:S02]  /*8da0*/  SYNCS.PHASECHK.TRANS64.TRYWAIT P0, [R2+URZ+0x1a0], R45 ;  /* 0x0001a02d020075a7 */ /* 0x0022a400080011ff */
[----:B--2---:R-:W-:Y:S05]  /*8db0*/  @!P0 NANOSLEEP.SYNCS 0x989680 ;  /* 0x009896800000895d */ /* 0x004fea0003900000 */
[----:B------:R-:W2:Y:S02]  /*8dc0*/  @!P0 SYNCS.PHASECHK.TRANS64 P0, [R2+URZ+0x1a0], R45 ;  /* 0x0001a02d020085a7 */ /* 0x000ea400080010ff */
[----:B--2---:R-:W-:Y:S05]  /*8dd0*/  @!P0 BRA `(.L_x_126) ;  /* 0xfffffffc00f08947 */ /* 0x004fea000383ffff */
[----:B------:R-:W-:Y:S05]  /*8de0*/  BRA `(.L_x_125) ;  /* 0xffffffe000a07947 */ /* 0x000fea000383ffff */
        .weak           $__internal_0_$__cuda_sm10x_tcgen05_guardrail_trap_col_being_dealloced_not_returned_by_alloc
        .type           $__internal_0_$__cuda_sm10x_tcgen05_guardrail_trap_col_being_dealloced_not_returned_by_alloc,@function
        .size           $__internal_0_$__cuda_sm10x_tcgen05_guardrail_trap_col_being_dealloced_not_returned_by_alloc,($__internal_1_$__cuda_sm10x_tcgen05_guardrail_trap_phase_invalid_during_alloc - $__internal_0_$__cuda_sm10x_tcgen05_guardrail_trap_col_being_dealloced_not_returned_by_alloc)
$__internal_0_$__cuda_sm10x_tcgen05_guardrail_trap_col_being_dealloced_not_returned_by_alloc:
[----:B------:R-:W-:Y:S05]  /*8df0*/  BPT.TRAP 0x1 ;  /* 0x000000040000795c */ /* 0x000fea0000300000 */
[----:B------:R-:W-:-:S04]  /*8e00*/  HFMA2 R3, -RZ, RZ, 0, 0 ;  /* 0x00000000ff037431 */ /* 0x000fc800000001ff */
[----:B------:R-:W-:Y:S05]  /*8e10*/  RET.REL.NODEC R2 `(_ZN7cutlass13device_kernelINS_4gemm6kernel13GemmUniversalIN4cute5tupleIJiiiiEEENS1_10collective13CollectiveMmaINS1_35MainloopSm100TmaUmmaWarpSpecializedILi26ELi2ELi4ENS5_IJNS4_1CILi1EEESB_SB_EEEEENS5_IJNSA_ILi64EEESE_NSA_ILi32EEEEEENS_6half_tENS5_IJlSB_lEEESH_SI_NS4_8TiledMMAINS4_8MMA_AtomIJNS4_20SM100_MMA_F16BF16_SSISH_SH_fLi64ELi64ELNS4_4UMMA5MajorE0ELSN_0ELNSM_7ScaleInE0ELSO_0EEEEEENS4_6LayoutISC_NS5_IJNSA_ILi0EEESS_SS_EEEEENS5_IJNS4_10UnderscoreESV_SV_EEEEENS4_13SM90_TMA_LOADENS4_14ComposedLayoutINS4_7SwizzleILi2ELi4ELi3EEENS4_18smem_ptr_flag_bitsILi16EEENSR_INS5_IJNSA_ILi8EEESF_EEENS5_IJSF_SB_EEEEEEEvNS4_8identityESY_S18_vS19_EENS_8epilogue10collective18CollectiveEpilogueINS1B_23Sm100TmaWarpSpecializedILi3ELi2ELi16ELb1ELb0EEEJSG_NS5_IJNSR_ISE_SB_EENSR_ISF_SB_EEEEESH_SI_SH_SI_NS1B_6fusion15FusionCallbacksIS1F_NS1J_17LinearCombinationISH_fSH_fLNS_15FloatRoundStyleE2EEESG_S1I_JEEENS4_5SM1004TMEM4LOAD26SM100_TMEM_LOAD_16dp256b4xESY_S18_NS4_17SM75_U32x4_LDSM_NENS4_14SM90_TMA_STOREES18_NS4_17SM90_U32x4_STSM_NENS4_39AutoVectorizingCopyWithAssumedAlignmentILi128EEEEEEvvEEEEvNT_6ParamsE) ;  /* 0xffffff7002787950 */ /* 0x000fea0003c3ffff */
        .weak           $__internal_1_$__cuda_sm10x_tcgen05_guardrail_trap_phase_invalid_during_alloc
        .type           $__internal_1_$__cuda_sm10x_tcgen05_guardrail_trap_phase_invalid_during_alloc,@function
        .size           $__internal_1_$__cuda_sm10x_tcgen05_guardrail_trap_phase_invalid_during_alloc,($__internal_2_$__cuda_sm10x_tcgen05_guardrail_trap_unallocated_columns_being_dealloced - $__internal_1_$__cuda_sm10x_tcgen05_guardrail_trap_phase_invalid_during_alloc)
$__internal_1_$__cuda_sm10x_tcgen05_guardrail_trap_phase_invalid_during_alloc:
[----:B------:R-:W-:Y:S05]  /*8e20*/  BPT.TRAP 0x1 ;  /* 0x000000040000795c */ /* 0x000fea0000300000 */
[----:B------:R-:W-:-:S04]  /*8e30*/  MOV R3, 0x0 ;  /* 0x0000000000037802 */ /* 0x000fc80000000f00 */
[----:B------:R-:W-:Y:S05]  /*8e40*/  RET.REL.NODEC R2 `(_ZN7cutlass13device_kernelINS_4gemm6kernel13GemmUniversalIN4cute5tupleIJiiiiEEENS1_10collective13CollectiveMmaINS1_35MainloopSm100TmaUmmaWarpSpecializedILi26ELi2ELi4ENS5_IJNS4_1CILi1EEESB_SB_EEEEENS5_IJNSA_ILi64EEESE_NSA_ILi32EEEEEENS_6half_tENS5_IJlSB_lEEESH_SI_NS4_8TiledMMAINS4_8MMA_AtomIJNS4_20SM100_MMA_F16BF16_SSISH_SH_fLi64ELi64ELNS4_4UMMA5MajorE0ELSN_0ELNSM_7ScaleInE0ELSO_0EEEEEENS4_6LayoutISC_NS5_IJNSA_ILi0EEESS_SS_EEEEENS5_IJNS4_10UnderscoreESV_SV_EEEEENS4_13SM90_TMA_LOADENS4_14ComposedLayoutINS4_7SwizzleILi2ELi4ELi3EEENS4_18smem_ptr_flag_bitsILi16EEENSR_INS5_IJNSA_ILi8EEESF_EEENS5_IJSF_SB_EEEEEEEvNS4_8identityESY_S18_vS19_EENS_8epilogue10collective18CollectiveEpilogueINS1B_23Sm100TmaWarpSpecializedILi3ELi2ELi16ELb1ELb0EEEJSG_NS5_IJNSR_ISE_SB_EENSR_ISF_SB_EEEEESH_SI_SH_SI_NS1B_6fusion15FusionCallbacksIS1F_NS1J_17LinearCombinationISH_fSH_fLNS_15FloatRoundStyleE2EEESG_S1I_JEEENS4_5SM1004TMEM4LOAD26SM100_TMEM_LOAD_16dp256b4xESY_S18_NS4_17SM75_U32x4_LDSM_NENS4_14SM90_TMA_STOREES18_NS4_17SM90_U32x4_STSM_NENS4_39AutoVectorizingCopyWithAssumedAlignmentILi128EEEEEEvvEEEEvNT_6ParamsE) ;  /* 0xffffff70026c7950 */ /* 0x000fea0003c3ffff */
        .weak           $__internal_2_$__cuda_sm10x_tcgen05_guardrail_trap_unallocated_columns_being_dealloced
        .type           $__internal_2_$__cuda_sm10x_tcgen05_guardrail_trap_unallocated_columns_being_dealloced,@function
        .size           $__internal_2_$__cuda_sm10x_tcgen05_guardrail_trap_unallocated_columns_being_dealloced,(.L_x_221 - $__internal_2_$__cuda_sm10x_tcgen05_guardrail_trap_unallocated_columns_being_dealloced)
$__internal_2_$__cuda_sm10x_tcgen05_guardrail_trap_unallocated_columns_being_dealloced:
[----:B------:R-:W-:Y:S05]  /*8e50*/  BPT.TRAP 0x1 ;  /* 0x000000040000795c */ /* 0x000fea0000300000 */
[----:B------:R-:W-:-:S04]  /*8e60*/  HFMA2 R3, -RZ, RZ, 0, 0 ;  /* 0x00000000ff037431 */ /* 0x000fc800000001ff */
[----:B------:R-:W-:Y:S05]  /*8e70*/  RET.REL.NODEC R2 `(_ZN7cutlass13device_kernelINS_4gemm6kernel13GemmUniversalIN4cute5tupleIJiiiiEEENS1_10collective13CollectiveMmaINS1_35MainloopSm100TmaUmmaWarpSpecializedILi26ELi2ELi4ENS5_IJNS4_1CILi1EEESB_SB_EEEEENS5_IJNSA_ILi64EEESE_NSA_ILi32EEEEEENS_6half_tENS5_IJlSB_lEEESH_SI_NS4_8TiledMMAINS4_8MMA_AtomIJNS4_20SM100_MMA_F16BF16_SSISH_SH_fLi64ELi64ELNS4_4UMMA5MajorE0ELSN_0ELNSM_7ScaleInE0ELSO_0EEEEEENS4_6LayoutISC_NS5_IJNSA_ILi0EEESS_SS_EEEEENS5_IJNS4_10UnderscoreESV_SV_EEEEENS4_13SM90_TMA_LOADENS4_14ComposedLayoutINS4_7SwizzleILi2ELi4ELi3EEENS4_18smem_ptr_flag_bitsILi16EEENSR_INS5_IJNSA_ILi8EEESF_EEENS5_IJSF_SB_EEEEEEEvNS4_8identityESY_S18_vS19_EENS_8epilogue10collective18CollectiveEpilogueINS1B_23Sm100TmaWarpSpecializedILi3ELi2ELi16ELb1ELb0EEEJSG_NS5_IJNSR_ISE_SB_EENSR_ISF_SB_EEEEESH_SI_SH_SI_NS1B_6fusion15FusionCallbacksIS1F_NS1J_17LinearCombinationISH_fSH_fLNS_15FloatRoundStyleE2EEESG_S1I_JEEENS4_5SM1004TMEM4LOAD26SM100_TMEM_LOAD_16dp256b4xESY_S18_NS4_17SM75_U32x4_LDSM_NENS4_14SM90_TMA_STOREES18_NS4_17SM90_U32x4_STSM_NENS4_39AutoVectorizingCopyWithAssumedAlignmentILi128EEEEEEvvEEEEvNT_6ParamsE) ;  /* 0xffffff7002607950 */ /* 0x000fea0003c3ffff */
.L_x_220:
[----:B------:R-:W-:-:S00]  /*8e80*/  BRA `(.L_x_220) ;  /* 0xfffffffc00fc7947 */ /* 0x000fc0000383ffff */
[----:B------:R-:W-:-:S00]  /*8e90*/  NOP ;  /* 0x0000000000007918 */ /* 0x000fc00000000000 */
        /* <DEDUP_REMOVED lines=14> */
.L_x_221:


//--------------------- .nv.global.init           --------------------------
	.section	.nv.global.init,"aw",@progbits
.nv.global.init:
	.type		$str$27,@object
	.size		$str$27,($str$28 - $str$27)
$str$27:
        /*0000*/ 	.byte	0x28, 0x61, 0x64, 0x64, 0x72, 0x65, 0x73, 0x73, 0x20, 0x26, 0x20, 0x6d, 0x61, 0x73, 0x6b, 0x29
        /*0010*/ 	.byte	0x20, 0x3d, 0x3d, 0x20, 0x30, 0x00
	.type		$str$28,@object
	.size		$str$28,($str$26 - $str$28)
$str$28:
        /*0016*/ 	.byte	0x2f, 0x74, 0x6d, 0x70, 0x2f, 0x63, 0x75, 0x74, 0x6c, 0x61, 0x73, 0x73, 0x5f, 0x73, 0x77, 0x65
        /*0026*/ 	.byte	0x65, 0x70, 0x5f, 0x73, 0x72, 0x63, 0x2f, 0x69, 0x6e, 0x63, 0x6c, 0x75, 0x64, 0x65, 0x2f, 0x63
        /*0036*/ 	.byte	0x75, 0x74, 0x65, 0x2f, 0x70, 0x6f, 0x69, 0x6e, 0x74, 0x65, 0x72, 0x5f, 0x66, 0x6c, 0x61, 0x67
        /*0046*/ 	.byte	0x67, 0x65, 0x64, 0x2e, 0x68, 0x70, 0x70, 0x00
	.type		$str$26,@object
	.size		$str$26,($str$25 - $str$26)
$str$26:
        /*004e*/ 	.byte	0x2f, 0x74, 0x6d, 0x70, 0x2f, 0x63, 0x75, 0x74, 0x6c, 0x61, 0x73, 0x73, 0x5f, 0x73, 0x77, 0x65
        /*005e*/ 	.byte	0x65, 0x70, 0x5f, 0x73, 0x72, 0x63, 0x2f, 0x69, 0x6e, 0x63, 0x6c, 0x75, 0x64, 0x65, 0x2f, 0x63
        /*006e*/ 	.byte	0x75, 0x74, 0x65, 0x2f, 0x61, 0x74, 0x6f, 0x6d, 0x2f, 0x63, 0x6f, 0x70, 0x79, 0x5f, 0x74, 0x72
        /*007e*/ 	.byte	0x61, 0x69, 0x74, 0x73, 0x5f, 0x73, 0x6d, 0x31, 0x30, 0x30, 0x2e, 0x68, 0x70, 0x70, 0x00
	.type		$str$25,@object
	.size		$str$25,(__unnamed_1 - $str$25)
$str$25:
        /*008d*/ 	.byte	0x28, 0x28, 0x75, 0x69, 0x6e, 0x74, 0x33, 0x32, 0x5f, 0x74, 0x28, 0x74, 0x68, 0x72, 0x65, 0x61
        /*009d*/ 	.byte	0x64, 0x49, 0x64, 0x78, 0x2e, 0x78, 0x29, 0x20, 0x2f, 0x20, 0x33, 0x32, 0x29, 0x20, 0x25, 0x20
        /*00ad*/ 	.byte	0x34, 0x29, 0x20, 0x3d, 0x3d, 0x20, 0x28, 0x28, 0x28, 0x74, 0x6d, 0x65, 0x6d, 0x5f, 0x61, 0x64
        /*00bd*/ 	.byte	0x64, 0x72, 0x20, 0x3e, 0x3e, 0x20, 0x31, 0x36, 0x29, 0x20, 0x2f, 0x20, 0x33, 0x32, 0x29, 0x20
        /*00cd*/ 	.byte	0x25, 0x20, 0x34, 0x29, 0x00
	.type		__unnamed_1,@object
	.size		__unnamed_1,(__unnamed_2 - __unnamed_1)
__unnamed_1:
        /*00d2*/ 	.byte	0x61, 0x75, 0x74, 0x6f, 0x20, 0x63, 0x75, 0x74, 0x65, 0x3a, 0x3a, 0x61, 0x73, 0x5f, 0x70, 0x6f
        /* <DEDUP_REMOVED lines=24> */
        /*0262*/ 	.byte	0x3e, 0x3e, 0x3e, 0x5d, 0x00
	.type		__unnamed_2,@object
	.size		__unnamed_2,(.L_2 - __unnamed_2)
__unnamed_2:
        /* <DEDUP_REMOVED lines=46> */
.L_2:


//--------------------- .nv.shared._ZN7cutlass13device_kernelINS_4gemm6kernel13GemmUniversalIN4cute5tupleIJiiiiEEENS1_10collective13CollectiveMmaINS1_35MainloopSm100TmaUmmaWarpSpecializedILi26ELi2ELi4ENS5_IJNS4_1CILi1EEESB_SB_EEEEENS5_IJNSA_ILi64EEESE_NSA_ILi32EEEEEENS_6half_tENS5_IJlSB_lEEESH_SI_NS4_8TiledMMAINS4_8MMA_AtomIJNS4_20SM100_MMA_F16BF16_SSISH_SH_fLi64ELi64ELNS4_4UMMA5MajorE0ELSN_0ELNSM_7ScaleInE0ELSO_0EEEEEENS4_6LayoutISC_NS5_IJNSA_ILi0EEESS_SS_EEEEENS5_IJNS4_10UnderscoreESV_SV_EEEEENS4_13SM90_TMA_LOADENS4_14ComposedLayoutINS4_7SwizzleILi2ELi4ELi3EEENS4_18smem_ptr_flag_bitsILi16EEENSR_INS5_IJNSA_ILi8EEESF_EEENS5_IJSF_SB_EEEEEEEvNS4_8identityESY_S18_vS19_EENS_8epilogue10collective18CollectiveEpilogueINS1B_23Sm100TmaWarpSpecializedILi3ELi2ELi16ELb1ELb0EEEJSG_NS5_IJNSR_ISE_SB_EENSR_ISF_SB_EEEEESH_SI_SH_SI_NS1B_6fusion15FusionCallbacksIS1F_NS1J_17LinearCombinationISH_fSH_fLNS_15FloatRoundStyleE2EEESG_S1I_JEEENS4_5SM1004TMEM4LOAD26SM100_TMEM_LOAD_16dp256b4xESY_S18_NS4_17SM75_U32x4_LDSM_NENS4_14SM90_TMA_STOREES18_NS4_17SM90_U32x4_STSM_NENS4_39AutoVectorizingCopyWithAssumedAlignmentILi128EEEEEEvvEEEEvNT_6ParamsE --------------------------
	.section	.nv.shared._ZN7cutlass13device_kernelINS_4gemm6kernel13GemmUniversalIN4cute5tupleIJiiiiEEENS1_10collective13CollectiveMmaINS1_35MainloopSm100TmaUmmaWarpSpecializedILi26ELi2ELi4ENS5_IJNS4_1CILi1EEESB_SB_EEEEENS5_IJNSA_ILi64EEESE_NSA_ILi32EEEEEENS_6half_tENS5_IJlSB_lEEESH_SI_NS4_8TiledMMAINS4_8MMA_AtomIJNS4_20SM100_MMA_F16BF16_SSISH_SH_fLi64ELi64ELNS4_4UMMA5MajorE0ELSN_0ELNSM_7ScaleInE0ELSO_0EEEEEENS4_6LayoutISC_NS5_IJNSA_ILi0EEESS_SS_EEEEENS5_IJNS4_10UnderscoreESV_SV_EEEEENS4_13SM90_TMA_LOADENS4_14ComposedLayoutINS4_7SwizzleILi2ELi4ELi3EEENS4_18smem_ptr_flag_bitsILi16EEENSR_INS5_IJNSA_ILi8EEESF_EEENS5_IJSF_SB_EEEEEEEvNS4_8identityESY_S18_vS19_EENS_8epilogue10collective18CollectiveEpilogueINS1B_23Sm100TmaWarpSpecializedILi3ELi2ELi16ELb1ELb0EEEJSG_NS5_IJNSR_ISE_SB_EENSR_ISF_SB_EEEEESH_SI_SH_SI_NS1B_6fusion15FusionCallbacksIS1F_NS1J_17LinearCombinationISH_fSH_fLNS_15FloatRoundStyleE2EEESG_S1I_JEEENS4_5SM1004TMEM4LOAD26SM100_TMEM_LOAD_16dp256b4xESY_S18_NS4_17SM75_U32x4_LDSM_NENS4_14SM90_TMA_STOREES18_NS4_17SM90_U32x4_STSM_NENS4_39AutoVectorizingCopyWithAssumedAlignmentILi128EEEEEEvvEEEEvNT_6ParamsE,"aw",@nobits
	.sectionflags	@""
	.align	16
	.zero		1024


//--------------------- .nv.shared.reserved.0     --------------------------
	.section	.nv.shared.reserved.0,"aw",@nobits
	.weak		__nv_reservedSMEM_offset_0_alias
	.size		__nv_reservedSMEM_offset_0_alias, 0, 64
	.other		__nv_reservedSMEM_offset_0_alias,@"STO_CUDA_RESERVED_SHARED STV_DEFAULT"
__nv_reservedSMEM_offset_0_alias:
	.zero		0
.nv.shared.reserved.0:
	.zero		64
	.weak		__nv_reservedSMEM_tcgen05_partition
	.type		__nv_reservedSMEM_tcgen05_partition,@object
	.size		__nv_reservedSMEM_tcgen05_partition,(.L_0 - __nv_reservedSMEM_tcgen05_partition)
__nv_reservedSMEM_tcgen05_partition:
	.zero		32
.L_0:


//--------------------- .nv.global                --------------------------
	.section	.nv.global,"aw",@nobits
.nv.global:
	.type		_ZN40_INTERNAL_bfaf4c32_4_k_cu_60f487c7_238814cute1_E,@object
	.size		_ZN40_INTERNAL_bfaf4c32_4_k_cu_60f487c7_238814cute1_E,(_ZN40_INTERNAL_bfaf4c32_4_k_cu_60f487c7_238814cuda3std3__45__cpo6cbeginE - _ZN40_INTERNAL_bfaf4c32_4_k_cu_60f487c7_238814cute1_E)
_ZN40_INTERNAL_bfaf4c32_4_k_cu_60f487c7_238814cute1_E:
	.zero		1
	.type		_ZN40_INTERNAL_bfaf4c32_4_k_cu_60f487c7_238814cuda3std3__45__cpo6cbeginE,@object
	.size		_ZN40_INTERNAL_bfaf4c32_4_k_cu_60f487c7_238814cuda3std3__45__cpo6cbeginE,(_ZN40_INTERNAL_bfaf4c32_4_k_cu_60f487c7_238814cuda3std3__48in_placeE - _ZN40_INTERNAL_bfaf4c32_4_k_cu_60f487c7_238814cuda3std3__45__cpo6cbeginE)
_ZN40_INTERNAL_bfaf4c32_4_k_cu_60f487c7_238814cuda3std3__45__cpo6cbeginE:
	.zero		1
	.type		_ZN40_INTERNAL_bfaf4c32_4_k_cu_60f487c7_238814cuda3std3__48in_placeE,@object
	.size		_ZN40_INTERNAL_bfaf4c32_4_k_cu_60f487c7_238814cuda3std3__48in_placeE,(_ZN40_INTERNAL_bfaf4c32_4_k_cu_60f487c7_238814cuda3std6ranges3__45__cpo9iter_moveE - _ZN40_INTERNAL_bfaf4c32_4_k_cu_60f487c7_238814cuda3std3__48in_placeE)
_ZN40_INTERNAL_bfaf4c32_4_k_cu_60f487c7_238814cuda3std3__48in_placeE:
	.zero		1
	.type		_ZN40_INTERNAL_bfaf4c32_4_k_cu_60f487c7_238814cuda3std6ranges3__45__cpo9iter_moveE,@object
	.size		_ZN40_INTERNAL_bfaf4c32_4_k_cu_60f487c7_238814cuda3std6ranges3__45__cpo9iter_moveE,(_ZN40_INTERNAL_bfaf4c32_4_k_cu_60f487c7_238814cuda3std3__45__cpo5beginE - _ZN40_INTERNAL_bfaf4c32_4_k_cu_60f487c7_238814cuda3std6ranges3__45__cpo9iter_moveE)
_ZN40_INTERNAL_bfaf4c32_4_k_cu_60f487c7_238814cuda3std6ranges3__45__cpo9iter_moveE:
	.zero		1
	.type		_ZN40_INTERNAL_bfaf4c32_4_k_cu_60f487c7_238814cuda3std3__45__cpo5beginE,@object
	.size		_ZN40_INTERNAL_bfaf4c32_4_k_cu_60f487c7_238814cuda3std3__45__cpo5beginE,(_ZN40_INTERNAL_bfaf4c32_4_k_cu_60f487c7_238814cuda3std3__442_GLOBAL__N__bfaf4c32_4_k_cu_60f487c7_238816ignoreE - _ZN40_INTERNAL_bfaf4c32_4_k_cu_60f487c7_238814cuda3std3__45__cpo5beginE)
_ZN40_INTERNAL_bfaf4c32_4_k_cu_60f487c7_238814cuda3std3__45__cpo5beginE:
	.zero		1
	.type		_ZN40_INTERNAL_bfaf4c32_4_k_cu_60f487c7_238814cuda3std3__442_GLOBAL__N__bfaf4c32_4_k_cu_60f487c7_238816ignoreE,@object
	.size		_ZN40_INTERNAL_bfaf4c32_4_k_cu_60f487c7_238814cuda3std3__442_GLOBAL__N__bfaf4c32_4_k_cu_60f487c7_238816ignoreE,(_ZN40_INTERNAL_bfaf4c32_4_k_cu_60f487c7_238814cute7productE - _ZN40_INTERNAL_bfaf4c32_4_k_cu_60f487c7_238814cuda3std3__442_GLOBAL__N__bfaf4c32_4_k_cu_60f487c7_238816ignoreE)
_ZN40_INTERNAL_bfaf4c32_4_k_cu_60f487c7_238814cuda3std3__442_GLOBAL__N__bfaf4c32_4_k_cu_60f487c7_238816ignoreE:
	.zero		1
	.type		_ZN40_INTERNAL_bfaf4c32_4_k_cu_60f487c7_238814cute7productE,@object
	.size		_ZN40_INTERNAL_bfaf4c32_4_k_cu_60f487c7_238814cute7productE,(_ZN40_INTERNAL_bfaf4c32_4_k_cu_60f487c7_238814cuda3std3__45__cpo3endE - _ZN40_INTERNAL_bfaf4c32_4_k_cu_60f487c7_238814cute7productE)
_ZN40_INTERNAL_bfaf4c32_4_k_cu_60f487c7_238814cute7productE:
	.zero		1
	.type		_ZN40_INTERNAL_bfaf4c32_4_k_cu_60f487c7_238814cuda3std3__45__cpo3endE,@object
	.size		_ZN40_INTERNAL_bfaf4c32_4_k_cu_60f487c7_238814cuda3std3__45__cpo3endE,(_ZN40_INTERNAL_bfaf4c32_4_k_cu_60f487c7_238814cuda3std3__419piecewise_constructE - _ZN40_INTERNAL_bfaf4c32_4_k_cu_60f487c7_238814cuda3std3__45__cpo3endE)
_ZN40_INTERNAL_bfaf4c32_4_k_cu_60f487c7_238814cuda3std3__45__cpo3endE:
	.zero		1
	.type		_ZN40_INTERNAL_bfaf4c32_4_k_cu_60f487c7_238814cuda3std3__419piecewise_constructE,@object
	.size		_ZN40_INTERNAL_bfaf4c32_4_k_cu_60f487c7_238814cuda3std3__419piecewise_constructE,(_ZN40_INTERNAL_bfaf4c32_4_k_cu_60f487c7_238814cuda3std3__45__cpo4cendE - _ZN40_INTERNAL_bfaf4c32_4_k_cu_60f487c7_238814cuda3std3__419piecewise_constructE)
_ZN40_INTERNAL_bfaf4c32_4_k_cu_60f487c7_238814cuda3std3__419piecewise_constructE:
	.zero		1
	.type		_ZN40_INTERNAL_bfaf4c32_4_k_cu_60f487c7_238814cuda3std3__45__cpo4cendE,@object
	.size		_ZN40_INTERNAL_bfaf4c32_4_k_cu_60f487c7_238814cuda3std3__45__cpo4cendE,(_ZN40_INTERNAL_bfaf4c32_4_k_cu_60f487c7_238814cuda3std6ranges3__45__cpo4swapE - _ZN40_INTERNAL_bfaf4c32_4_k_cu_60f487c7_238814cuda3std3__45__cpo4cendE)
_ZN40_INTERNAL_bfaf4c32_4_k_cu_60f487c7_238814cuda3std3__45__cpo4cendE:
	.zero		1
	.type		_ZN40_INTERNAL_bfaf4c32_4_k_cu_60f487c7_238814cuda3std6ranges3__45__cpo4swapE,@object
	.size		_ZN40_INTERNAL_bfaf4c32_4_k_cu_60f487c7_238814cuda3std6ranges3__45__cpo4swapE,(.L_10 - _ZN40_INTERNAL_bfaf4c32_4_k_cu_60f487c7_238814cuda3std6ranges3__45__cpo4swapE)
_ZN40_INTERNAL_bfaf4c32_4_k_cu_60f487c7_238814cuda3std6ranges3__45__cpo4swapE:
	.zero		1
.L_10:


//--------------------- .nv.constant0._ZN7cutlass13device_kernelINS_4gemm6kernel13GemmUniversalIN4cute5tupleIJiiiiEEENS1_10collective13CollectiveMmaINS1_35MainloopSm100TmaUmmaWarpSpecializedILi26ELi2ELi4ENS5_IJNS4_1CILi1EEESB_SB_EEEEENS5_IJNSA_ILi64EEESE_NSA_ILi32EEEEEENS_6half_tENS5_IJlSB_lEEESH_SI_NS4_8TiledMMAINS4_8MMA_AtomIJNS4_20SM100_MMA_F16BF16_SSISH_SH_fLi64ELi64ELNS4_4UMMA5MajorE0ELSN_0ELNSM_7ScaleInE0ELSO_0EEEEEENS4_6LayoutISC_NS5_IJNSA_ILi0EEESS_SS_EEEEENS5_IJNS4_10UnderscoreESV_SV_EEEEENS4_13SM90_TMA_LOADENS4_14ComposedLayoutINS4_7SwizzleILi2ELi4ELi3EEENS4_18smem_ptr_flag_bitsILi16EEENSR_INS5_IJNSA_ILi8EEESF_EEENS5_IJSF_SB_EEEEEEEvNS4_8identityESY_S18_vS19_EENS_8epilogue10collective18CollectiveEpilogueINS1B_23Sm100TmaWarpSpecializedILi3ELi2ELi16ELb1ELb0EEEJSG_NS5_IJNSR_ISE_SB_EENSR_ISF_SB_EEEEESH_SI_SH_SI_NS1B_6fusion15FusionCallbacksIS1F_NS1J_17LinearCombinationISH_fSH_fLNS_15FloatRoundStyleE2EEESG_S1I_JEEENS4_5SM1004TMEM4LOAD26SM100_TMEM_LOAD_16dp256b4xESY_S18_NS4_17SM75_U32x4_LDSM_NENS4_14SM90_TMA_STOREES18_NS4_17SM90_U32x4_STSM_NENS4_39AutoVectorizingCopyWithAssumedAlignmentILi128EEEEEEvvEEEEvNT_6ParamsE --------------------------
	.section	.nv.constant0._ZN7cutlass13device_kernelINS_4gemm6kernel13GemmUniversalIN4cute5tupleIJiiiiEEENS1_10collective13CollectiveMmaINS1_35MainloopSm100TmaUmmaWarpSpecializedILi26ELi2ELi4ENS5_IJNS4_1CILi1EEESB_SB_EEEEENS5_IJNSA_ILi64EEESE_NSA_ILi32EEEEEENS_6half_tENS5_IJlSB_lEEESH_SI_NS4_8TiledMMAINS4_8MMA_AtomIJNS4_20SM100_MMA_F16BF16_SSISH_SH_fLi64ELi64ELNS4_4UMMA5MajorE0ELSN_0ELNSM_7ScaleInE0ELSO_0EEEEEENS4_6LayoutISC_NS5_IJNSA_ILi0EEESS_SS_EEEEENS5_IJNS4_10UnderscoreESV_SV_EEEEENS4_13SM90_TMA_LOADENS4_14ComposedLayoutINS4_7SwizzleILi2ELi4ELi3EEENS4_18smem_ptr_flag_bitsILi16EEENSR_INS5_IJNSA_ILi8EEESF_EEENS5_IJSF_SB_EEEEEEEvNS4_8identityESY_S18_vS19_EENS_8epilogue10collective18CollectiveEpilogueINS1B_23Sm100TmaWarpSpecializedILi3ELi2ELi16ELb1ELb0EEEJSG_NS5_IJNSR_ISE_SB_EENSR_ISF_SB_EEEEESH_SI_SH_SI_NS1B_6fusion15FusionCallbacksIS1F_NS1J_17LinearCombinationISH_fSH_fLNS_15FloatRoundStyleE2EEESG_S1I_JEEENS4_5SM1004TMEM4LOAD26SM100_TMEM_LOAD_16dp256b4xESY_S18_NS4_17SM75_U32x4_LDSM_NENS4_14SM90_TMA_STOREES18_NS4_17SM90_U32x4_STSM_NENS4_39AutoVectorizingCopyWithAssumedAlignmentILi128EEEEEEvvEEEEvNT_6ParamsE,"a",@progbits
	.sectionflags	@""
	.align	4
.nv.constant0._ZN7cutlass13device_kernelINS_4gemm6kernel13GemmUniversalIN4cute5tupleIJiiiiEEENS1_10collective13CollectiveMmaINS1_35MainloopSm100TmaUmmaWarpSpecializedILi26ELi2ELi4ENS5_IJNS4_1CILi1EEESB_SB_EEEEENS5_IJNSA_ILi64EEESE_NSA_ILi32EEEEEENS_6half_tENS5_IJlSB_lEEESH_SI_NS4_8TiledMMAINS4_8MMA_AtomIJNS4_20SM100_MMA_F16BF16_SSISH_SH_fLi64ELi64ELNS4_4UMMA5MajorE0ELSN_0ELNSM_7ScaleInE0ELSO_0EEEEEENS4_6LayoutISC_NS5_IJNSA_ILi0EEESS_SS_EEEEENS5_IJNS4_10UnderscoreESV_SV_EEEEENS4_13SM90_TMA_LOADENS4_14ComposedLayoutINS4_7SwizzleILi2ELi4ELi3EEENS4_18smem_ptr_flag_bitsILi16EEENSR_INS5_IJNSA_ILi8EEESF_EEENS5_IJSF_SB_EEEEEEEvNS4_8identityESY_S18_vS19_EENS_8epilogue10collective18CollectiveEpilogueINS1B_23Sm100TmaWarpSpecializedILi3ELi2ELi16ELb1ELb0EEEJSG_NS5_IJNSR_ISE_SB_EENSR_ISF_SB_EEEEESH_SI_SH_SI_NS1B_6fusion15FusionCallbacksIS1F_NS1J_17LinearCombinationISH_fSH_fLNS_15FloatRoundStyleE2EEESG_S1I_JEEENS4_5SM1004TMEM4LOAD26SM100_TMEM_LOAD_16dp256b4xESY_S18_NS4_17SM75_U32x4_LDSM_NENS4_14SM90_TMA_STOREES18_NS4_17SM90_U32x4_STSM_NENS4_39AutoVectorizingCopyWithAssumedAlignmentILi128EEEEEEvvEEEEvNT_6ParamsE:
	.zero		2944


//--------------------- SYMBOLS --------------------------

	.type		.nv.reservedSmem.offset0,@object
	.size		.nv.reservedSmem.offset0,0x4
	.type		.nv.reservedSmem.cap,@object
	.size		.nv.reservedSmem.cap,0x4
	.type		__assertfail,@function
